//
// Generated by NVIDIA NVVM Compiler
//
// Compiler Build ID: CL-36424714
// Cuda compilation tools, release 13.0, V13.0.88
// Based on NVVM 20.0.0
//

.version 9.0
.target sm_100
.address_size 64

	// .globl	_Z18p2p_distancekernelPdS_S_P10hist_entryxdii
.extern .shared .align 16 .b8 sharedHist[];

.visible .entry _Z18p2p_distancekernelPdS_S_P10hist_entryxdii(
	.param .u64 .ptr .align 1 _Z18p2p_distancekernelPdS_S_P10hist_entryxdii_param_0,
	.param .u64 .ptr .align 1 _Z18p2p_distancekernelPdS_S_P10hist_entryxdii_param_1,
	.param .u64 .ptr .align 1 _Z18p2p_distancekernelPdS_S_P10hist_entryxdii_param_2,
	.param .u64 .ptr .align 1 _Z18p2p_distancekernelPdS_S_P10hist_entryxdii_param_3,
	.param .u64 _Z18p2p_distancekernelPdS_S_P10hist_entryxdii_param_4,
	.param .f64 _Z18p2p_distancekernelPdS_S_P10hist_entryxdii_param_5,
	.param .u32 _Z18p2p_distancekernelPdS_S_P10hist_entryxdii_param_6,
	.param .u32 _Z18p2p_distancekernelPdS_S_P10hist_entryxdii_param_7
)
{
	.reg .pred 	%p<31>;
	.reg .b32 	%r<147>;
	.reg .b64 	%rd<99>;
	.reg .b64 	%fd<27>;

	ld.param.u64 	%rd20, [_Z18p2p_distancekernelPdS_S_P10hist_entryxdii_param_0];
	ld.param.u64 	%rd21, [_Z18p2p_distancekernelPdS_S_P10hist_entryxdii_param_1];
	ld.param.u64 	%rd22, [_Z18p2p_distancekernelPdS_S_P10hist_entryxdii_param_2];
	ld.param.u64 	%rd23, [_Z18p2p_distancekernelPdS_S_P10hist_entryxdii_param_3];
	ld.param.f64 	%fd4, [_Z18p2p_distancekernelPdS_S_P10hist_entryxdii_param_5];
	ld.param.u32 	%r56, [_Z18p2p_distancekernelPdS_S_P10hist_entryxdii_param_6];
	ld.param.u32 	%r57, [_Z18p2p_distancekernelPdS_S_P10hist_entryxdii_param_7];
	cvta.to.global.u64 	%rd1, %rd23;
	cvta.to.global.u64 	%rd2, %rd22;
	cvta.to.global.u64 	%rd3, %rd21;
	cvta.to.global.u64 	%rd4, %rd20;
	mov.u32 	%r145, %tid.x;
	mov.u32 	%r2, %ntid.x;
	and.b32  	%r58, %r145, 31;
	rem.s32 	%r3, %r58, %r57;
	mul.lo.s32 	%r4, %r57, %r56;
	setp.ge.s32 	%p1, %r145, %r4;
	@%p1 bra 	$L__BB0_7;
	add.s32 	%r59, %r145, %r2;
	max.u32 	%r60, %r4, %r59;
	setp.lt.u32 	%p2, %r59, %r4;
	selp.u32 	%r61, 1, 0, %p2;
	add.s32 	%r62, %r59, %r61;
	sub.s32 	%r63, %r60, %r62;
	div.u32 	%r64, %r63, %r2;
	add.s32 	%r5, %r64, %r61;
	and.b32  	%r65, %r5, 3;
	setp.eq.s32 	%p3, %r65, 3;
	mov.u32 	%r132, %r145;
	@%p3 bra 	$L__BB0_4;
	add.s32 	%r67, %r5, 1;
	and.b32  	%r6, %r67, 3;
	mov.b32 	%r131, 0;
	mov.u32 	%r132, %r145;
$L__BB0_3:
	.pragma "nounroll";
	shl.b32 	%r68, %r132, 3;
	mov.u32 	%r69, sharedHist;
	add.s32 	%r70, %r69, %r68;
	mov.b64 	%rd24, 0;
	st.shared.u64 	[%r70], %rd24;
	add.s32 	%r132, %r132, %r2;
	add.s32 	%r131, %r131, 1;
	setp.ne.s32 	%p4, %r131, %r6;
	@%p4 bra 	$L__BB0_3;
$L__BB0_4:
	setp.lt.u32 	%p5, %r5, 3;
	@%p5 bra 	$L__BB0_7;
	mov.u32 	%r72, sharedHist;
	shl.b32 	%r74, %r2, 3;
	shl.b32 	%r78, %r2, 2;
$L__BB0_6:
	shl.b32 	%r71, %r132, 3;
	add.s32 	%r73, %r72, %r71;
	mov.b64 	%rd25, 0;
	st.shared.u64 	[%r73], %rd25;
	add.s32 	%r75, %r73, %r74;
	st.shared.u64 	[%r75], %rd25;
	add.s32 	%r76, %r75, %r74;
	st.shared.u64 	[%r76], %rd25;
	add.s32 	%r77, %r76, %r74;
	st.shared.u64 	[%r77], %rd25;
	add.s32 	%r132, %r78, %r132;
	setp.lt.s32 	%p6, %r132, %r4;
	@%p6 bra 	$L__BB0_6;
$L__BB0_7:
	mov.u32 	%r79, %ctaid.x;
	bar.sync 	0;
	mul.lo.s32 	%r14, %r79, %r2;
	add.s32 	%r80, %r14, %r145;
	mul.wide.u32 	%rd26, %r80, 8;
	add.s64 	%rd27, %rd4, %rd26;
	ld.global.f64 	%fd1, [%rd27];
	add.s64 	%rd28, %rd3, %rd26;
	ld.global.f64 	%fd2, [%rd28];
	add.s64 	%rd29, %rd2, %rd26;
	ld.global.f64 	%fd3, [%rd29];
	add.s32 	%r134, %r79, 1;
	mov.u32 	%r16, %nctaid.x;
	setp.ge.u32 	%p7, %r134, %r16;
	@%p7 bra 	$L__BB0_8;
	bra.uni 	$L__BB0_29;
$L__BB0_8:
	add.s32 	%r136, %r145, 1;
	setp.ge.u32 	%p12, %r136, %r2;
	@%p12 bra 	$L__BB0_14;
	mul.lo.s32 	%r18, %r3, %r56;
$L__BB0_10:
	ld.param.u64 	%rd90, [_Z18p2p_distancekernelPdS_S_P10hist_entryxdii_param_4];
	add.s32 	%r87, %r136, %r14;
	cvt.u64.u32 	%rd6, %r87;
	setp.le.s64 	%p13, %rd90, %rd6;
	@%p13 bra 	$L__BB0_14;
	shl.b64 	%rd35, %rd6, 3;
	add.s64 	%rd36, %rd4, %rd35;
	ld.global.f64 	%fd16, [%rd36];
	sub.f64 	%fd17, %fd1, %fd16;
	add.s64 	%rd37, %rd3, %rd35;
	ld.global.f64 	%fd18, [%rd37];
	sub.f64 	%fd19, %fd2, %fd18;
	mul.f64 	%fd20, %fd19, %fd19;
	fma.rn.f64 	%fd21, %fd17, %fd17, %fd20;
	add.s64 	%rd38, %rd2, %rd35;
	ld.global.f64 	%fd22, [%rd38];
	sub.f64 	%fd23, %fd3, %fd22;
	fma.rn.f64 	%fd24, %fd23, %fd23, %fd21;
	sqrt.rn.f64 	%fd25, %fd24;
	div.rn.f64 	%fd26, %fd25, %fd4;
	cvt.rzi.s32.f64 	%r25, %fd26;
	setp.ge.s32 	%p14, %r25, %r56;
	@%p14 bra 	$L__BB0_13;
	add.s32 	%r88, %r25, %r18;
	shl.b32 	%r89, %r88, 3;
	mov.u32 	%r90, sharedHist;
	add.s32 	%r91, %r90, %r89;
	atom.shared.add.u64 	%rd39, [%r91], 1;
$L__BB0_13:
	add.s32 	%r136, %r136, 1;
	setp.ne.s32 	%p15, %r136, %r2;
	@%p15 bra 	$L__BB0_10;
$L__BB0_14:
	bar.sync 	0;
	setp.ge.s32 	%p16, %r145, %r56;
	@%p16 bra 	$L__BB0_40;
	setp.lt.s32 	%p17, %r57, 1;
	@%p17 bra 	$L__BB0_35;
	and.b32  	%r27, %r57, 7;
	add.s32 	%r28, %r27, -1;
	and.b32  	%r29, %r57, 3;
	and.b32  	%r30, %r57, 2147483640;
	and.b32  	%r31, %r57, 1;
	neg.s32 	%r32, %r30;
	shl.b32 	%r33, %r56, 6;
	shl.b32 	%r34, %r56, 3;
$L__BB0_17:
	setp.lt.u32 	%p23, %r57, 8;
	mov.b64 	%rd98, 0;
	mov.b32 	%r141, 0;
	@%p23 bra 	$L__BB0_20;
	shl.b32 	%r105, %r145, 3;
	mov.u32 	%r106, sharedHist;
	add.s32 	%r138, %r106, %r105;
	mov.b64 	%rd98, 0;
	mov.u32 	%r139, %r32;
$L__BB0_19:
	.pragma "nounroll";
	ld.shared.u64 	%rd58, [%r138];
	add.s64 	%rd59, %rd58, %rd98;
	add.s32 	%r107, %r138, %r34;
	ld.shared.u64 	%rd60, [%r107];
	add.s64 	%rd61, %rd60, %rd59;
	add.s32 	%r108, %r107, %r34;
	ld.shared.u64 	%rd62, [%r108];
	add.s64 	%rd63, %rd62, %rd61;
	add.s32 	%r109, %r108, %r34;
	ld.shared.u64 	%rd64, [%r109];
	add.s64 	%rd65, %rd64, %rd63;
	add.s32 	%r110, %r109, %r34;
	ld.shared.u64 	%rd66, [%r110];
	add.s64 	%rd67, %rd66, %rd65;
	add.s32 	%r111, %r110, %r34;
	ld.shared.u64 	%rd68, [%r111];
	add.s64 	%rd69, %rd68, %rd67;
	add.s32 	%r112, %r111, %r34;
	ld.shared.u64 	%rd70, [%r112];
	add.s64 	%rd71, %rd70, %rd69;
	add.s32 	%r113, %r112, %r34;
	ld.shared.u64 	%rd72, [%r113];
	add.s64 	%rd98, %rd72, %rd71;
	add.s32 	%r139, %r139, 8;
	add.s32 	%r138, %r138, %r33;
	setp.ne.s32 	%p24, %r139, 0;
	mov.u32 	%r141, %r30;
	@%p24 bra 	$L__BB0_19;
$L__BB0_20:
	setp.eq.s32 	%p25, %r27, 0;
	@%p25 bra 	$L__BB0_28;
	setp.lt.u32 	%p26, %r28, 3;
	@%p26 bra 	$L__BB0_23;
	mad.lo.s32 	%r114, %r141, %r56, %r145;
	shl.b32 	%r115, %r114, 3;
	mov.u32 	%r116, sharedHist;
	add.s32 	%r117, %r116, %r115;
	ld.shared.u64 	%rd74, [%r117];
	add.s64 	%rd75, %rd74, %rd98;
	add.s32 	%r118, %r117, %r34;
	ld.shared.u64 	%rd76, [%r118];
	add.s64 	%rd77, %rd76, %rd75;
	add.s32 	%r119, %r118, %r34;
	ld.shared.u64 	%rd78, [%r119];
	add.s64 	%rd79, %rd78, %rd77;
	add.s32 	%r120, %r119, %r34;
	ld.shared.u64 	%rd80, [%r120];
	add.s64 	%rd98, %rd80, %rd79;
	add.s32 	%r141, %r141, 4;
$L__BB0_23:
	setp.eq.s32 	%p27, %r29, 0;
	@%p27 bra 	$L__BB0_28;
	setp.eq.s32 	%p28, %r29, 1;
	@%p28 bra 	$L__BB0_26;
	mad.lo.s32 	%r121, %r141, %r56, %r145;
	shl.b32 	%r122, %r121, 3;
	mov.u32 	%r123, sharedHist;
	add.s32 	%r124, %r123, %r122;
	ld.shared.u64 	%rd82, [%r124];
	add.s64 	%rd83, %rd82, %rd98;
	add.s32 	%r125, %r124, %r34;
	ld.shared.u64 	%rd84, [%r125];
	add.s64 	%rd98, %rd84, %rd83;
	add.s32 	%r141, %r141, 2;
$L__BB0_26:
	setp.eq.s32 	%p29, %r31, 0;
	@%p29 bra 	$L__BB0_28;
	mad.lo.s32 	%r126, %r141, %r56, %r145;
	shl.b32 	%r127, %r126, 3;
	mov.u32 	%r128, sharedHist;
	add.s32 	%r129, %r128, %r127;
	ld.shared.u64 	%rd85, [%r129];
	add.s64 	%rd98, %rd85, %rd98;
$L__BB0_28:
	mul.wide.u32 	%rd86, %r145, 8;
	add.s64 	%rd87, %rd1, %rd86;
	atom.global.add.u64 	%rd88, [%rd87], %rd98;
	add.s32 	%r145, %r145, %r2;
	setp.lt.s32 	%p30, %r145, %r56;
	@%p30 bra 	$L__BB0_17;
	bra.uni 	$L__BB0_40;
$L__BB0_29:
	mov.b32 	%r135, 0;
$L__BB0_30:
	ld.param.u64 	%rd89, [_Z18p2p_distancekernelPdS_S_P10hist_entryxdii_param_4];
	mad.lo.s32 	%r82, %r134, %r2, %r135;
	cvt.u64.u32 	%rd5, %r82;
	setp.le.s64 	%p8, %rd89, %rd5;
	@%p8 bra 	$L__BB0_34;
	shl.b64 	%rd30, %rd5, 3;
	add.s64 	%rd31, %rd4, %rd30;
	ld.global.f64 	%fd5, [%rd31];
	sub.f64 	%fd6, %fd1, %fd5;
	add.s64 	%rd32, %rd3, %rd30;
	ld.global.f64 	%fd7, [%rd32];
	sub.f64 	%fd8, %fd2, %fd7;
	mul.f64 	%fd9, %fd8, %fd8;
	fma.rn.f64 	%fd10, %fd6, %fd6, %fd9;
	add.s64 	%rd33, %rd2, %rd30;
	ld.global.f64 	%fd11, [%rd33];
	sub.f64 	%fd12, %fd3, %fd11;
	fma.rn.f64 	%fd13, %fd12, %fd12, %fd10;
	sqrt.rn.f64 	%fd14, %fd13;
	div.rn.f64 	%fd15, %fd14, %fd4;
	cvt.rzi.s32.f64 	%r21, %fd15;
	setp.ge.s32 	%p9, %r21, %r56;
	@%p9 bra 	$L__BB0_33;
	mad.lo.s32 	%r83, %r3, %r56, %r21;
	shl.b32 	%r84, %r83, 3;
	mov.u32 	%r85, sharedHist;
	add.s32 	%r86, %r85, %r84;
	atom.shared.add.u64 	%rd34, [%r86], 1;
$L__BB0_33:
	add.s32 	%r135, %r135, 1;
	setp.ne.s32 	%p10, %r135, %r2;
	@%p10 bra 	$L__BB0_30;
$L__BB0_34:
	bar.sync 	0;
	add.s32 	%r134, %r134, 1;
	setp.eq.s32 	%p11, %r134, %r16;
	@%p11 bra 	$L__BB0_8;
	bra.uni 	$L__BB0_29;
$L__BB0_35:
	add.s32 	%r92, %r145, %r2;
	max.s32 	%r93, %r56, %r92;
	setp.lt.s32 	%p18, %r92, %r56;
	selp.u32 	%r94, 1, 0, %p18;
	add.s32 	%r95, %r92, %r94;
	sub.s32 	%r96, %r93, %r95;
	div.u32 	%r97, %r96, %r2;
	add.s32 	%r47, %r97, %r94;
	and.b32  	%r98, %r47, 3;
	setp.eq.s32 	%p19, %r98, 3;
	@%p19 bra 	$L__BB0_38;
	add.s32 	%r100, %r47, 1;
	and.b32  	%r48, %r100, 3;
	mov.b32 	%r144, 0;
$L__BB0_37:
	.pragma "nounroll";
	mul.wide.u32 	%rd40, %r145, 8;
	add.s64 	%rd41, %rd1, %rd40;
	atom.global.or.b64 	%rd42, [%rd41], 0;
	add.s32 	%r145, %r145, %r2;
	add.s32 	%r144, %r144, 1;
	setp.ne.s32 	%p20, %r144, %r48;
	@%p20 bra 	$L__BB0_37;
$L__BB0_38:
	setp.lt.u32 	%p21, %r47, 3;
	@%p21 bra 	$L__BB0_40;
$L__BB0_39:
	mul.wide.u32 	%rd43, %r145, 8;
	add.s64 	%rd44, %rd1, %rd43;
	atom.global.or.b64 	%rd45, [%rd44], 0;
	add.s32 	%r101, %r145, %r2;
	mul.wide.u32 	%rd46, %r101, 8;
	add.s64 	%rd47, %rd1, %rd46;
	atom.global.or.b64 	%rd48, [%rd47], 0;
	add.s32 	%r102, %r101, %r2;
	mul.wide.u32 	%rd49, %r102, 8;
	add.s64 	%rd50, %rd1, %rd49;
	atom.global.or.b64 	%rd51, [%rd50], 0;
	add.s32 	%r103, %r102, %r2;
	mul.wide.u32 	%rd52, %r103, 8;
	add.s64 	%rd53, %rd1, %rd52;
	atom.global.or.b64 	%rd54, [%rd53], 0;
	add.s32 	%r145, %r103, %r2;
	setp.lt.s32 	%p22, %r145, %r56;
	@%p22 bra 	$L__BB0_39;
$L__BB0_40:
	ret;

}


// ===== COMPILED SASS (sm_100) =====

	.target	sm_100

	.elftype	@"ET_EXEC"


//--------------------- .note.nv.tkinfo           --------------------------
	.section	.note.nv.tkinfo,"",@"SHT_NOTE"
	.sectionflags	@"SHF_NOTE_NV_TKINFO"
	.tkinfo
        /*0018*/ 	.word	0x00000002
        /*0030*/ 	.string	""
        /*0030*/ 	.string	"ptxas"
        /*0030*/ 	.string	"Cuda compilation tools, release 13.0, V13.0.88"
        /*0030*/ 	.string	"Build cuda_13.0.r13.0/compiler.36424714_0"
        /*0030*/ 	.string	"-arch sm_100 -m 64 "



//--------------------- .note.nv.cuinfo           --------------------------
	.section	.note.nv.cuinfo,"",@"SHT_NOTE"
	.sectionflags	@"SHF_NOTE_NV_CUINFO"
        /*0018*/ 	.short	0x0002
        /*001a*/ 	.short	0x0064
        /*001c*/ 	.short	0x0082
	.zero		2


//--------------------- .nv.info                  --------------------------
	.section	.nv.info,"",@"SHT_CUDA_INFO"
	.align	4


	//----- nvinfo : EIATTR_REGCOUNT
	.align		4
        /*0000*/ 	.byte	0x04, 0x2f
        /*0002*/ 	.short	(.L_1 - .L_0)
	.align		4
.L_0:
        /*0004*/ 	.word	index@(_Z18p2p_distancekernelPdS_S_P10hist_entryxdii)
        /*0008*/ 	.word	0x00000022


	//----- nvinfo : EIATTR_FRAME_SIZE
	.align		4
.L_1:
        /*000c*/ 	.byte	0x04, 0x11
        /*000e*/ 	.short	(.L_3 - .L_2)
	.align		4
.L_2:
        /*0010*/ 	.word	index@($__internal_1_$__cuda_sm20_dsqrt_rn_f64_mediumpath_v1)
        /*0014*/ 	.word	0x00000000


	//----- nvinfo : EIATTR_FRAME_SIZE
	.align		4
.L_3:
        /*0018*/ 	.byte	0x04, 0x11
        /*001a*/ 	.short	(.L_5 - .L_4)
	.align		4
.L_4:
        /*001c*/ 	.word	index@($__internal_0_$__cuda_sm20_div_rn_f64_full)
        /*0020*/ 	.word	0x00000000


	//----- nvinfo : EIATTR_FRAME_SIZE
	.align		4
.L_5:
        /*0024*/ 	.byte	0x04, 0x11
        /*0026*/ 	.short	(.L_7 - .L_6)
	.align		4
.L_6:
        /*0028*/ 	.word	index@(_Z18p2p_distancekernelPdS_S_P10hist_entryxdii)
        /*002c*/ 	.word	0x00000000


	//----- nvinfo : EIATTR_MIN_STACK_SIZE
	.align		4
.L_7:
        /*0030*/ 	.byte	0x04, 0x12
        /*0032*/ 	.short	(.L_9 - .L_8)
	.align		4
.L_8:
        /*0034*/ 	.word	index@(_Z18p2p_distancekernelPdS_S_P10hist_entryxdii)
        /*0038*/ 	.word	0x00000000
.L_9:


//--------------------- .nv.compat                --------------------------
	.section	.nv.compat,"",@"SHT_CUDA_COMPAT_INFO"
	.align	4
        /*0000*/ 	.byte	0x02, 0x09, 0x00, 0x00, 0x02, 0x02, 0x01, 0x00, 0x02, 0x05, 0x05, 0x00, 0x03, 0x07, 0x01, 0x01
        /*0010*/ 	.byte	0x02, 0x03, 0x00, 0x00, 0x02, 0x06, 0x01, 0x00, 0x04, 0x0b, 0x08, 0x00, 0x01, 0x00, 0x00, 0x00
        /*0020*/ 	.byte	0x00, 0x00, 0x00, 0x00


//--------------------- .nv.info._Z18p2p_distancekernelPdS_S_P10hist_entryxdii --------------------------
	.section	.nv.info._Z18p2p_distancekernelPdS_S_P10hist_entryxdii,"",@"SHT_CUDA_INFO"
	.sectionflags	@""
	.align	4


	//----- nvinfo : EIATTR_CUDA_API_VERSION
	.align		4
        /*0000*/ 	.byte	0x04, 0x37
        /*0002*/ 	.short	(.L_11 - .L_10)
.L_10:
        /*0004*/ 	.word	0x00000082


	//----- nvinfo : EIATTR_KPARAM_INFO
	.align		4
.L_11:
        /*0008*/ 	.byte	0x04, 0x17
        /*000a*/ 	.short	(.L_13 - .L_12)
.L_12:
        /*000c*/ 	.word	0x00000000
        /*0010*/ 	.short	0x0007
        /*0012*/ 	.short	0x0034
        /*0014*/ 	.byte	0x00, 0xf0, 0x11, 0x00


	//----- nvinfo : EIATTR_KPARAM_INFO
	.align		4
.L_13:
        /*0018*/ 	.byte	0x04, 0x17
        /*001a*/ 	.short	(.L_15 - .L_14)
.L_14:
        /*001c*/ 	.word	0x00000000
        /*0020*/ 	.short	0x0006
        /*0022*/ 	.short	0x0030
        /*0024*/ 	.byte	0x00, 0xf0, 0x11, 0x00


	//----- nvinfo : EIATTR_KPARAM_INFO
	.align		4
.L_15:
        /*0028*/ 	.byte	0x04, 0x17
        /*002a*/ 	.short	(.L_17 - .L_16)
.L_16:
        /*002c*/ 	.word	0x00000000
        /*0030*/ 	.short	0x0005
        /*0032*/ 	.short	0x0028
        /*0034*/ 	.byte	0x00, 0xf0, 0x21, 0x00


	//----- nvinfo : EIATTR_KPARAM_INFO
	.align		4
.L_17:
        /*0038*/ 	.byte	0x04, 0x17
        /*003a*/ 	.short	(.L_19 - .L_18)
.L_18:
        /*003c*/ 	.word	0x00000000
        /*0040*/ 	.short	0x0004
        /*0042*/ 	.short	0x0020
        /*0044*/ 	.byte	0x00, 0xf0, 0x21, 0x00


	//----- nvinfo : EIATTR_KPARAM_INFO
	.align		4
.L_19:
        /*0048*/ 	.byte	0x04, 0x17
        /*004a*/ 	.short	(.L_21 - .L_20)
.L_20:
        /*004c*/ 	.word	0x00000000
        /*0050*/ 	.short	0x0003
        /*0052*/ 	.short	0x0018
        /*0054*/ 	.byte	0x00, 0xf5, 0x21, 0x00


	//----- nvinfo : EIATTR_KPARAM_INFO
	.align		4
.L_21:
        /*0058*/ 	.byte	0x04, 0x17
        /*005a*/ 	.short	(.L_23 - .L_22)
.L_22:
        /*005c*/ 	.word	0x00000000
        /*0060*/ 	.short	0x0002
        /*0062*/ 	.short	0x0010
        /*0064*/ 	.byte	0x00, 0xf5, 0x21, 0x00


	//----- nvinfo : EIATTR_KPARAM_INFO
	.align		4
.L_23:
        /*0068*/ 	.byte	0x04, 0x17
        /*006a*/ 	.short	(.L_25 - .L_24)
.L_24:
        /*006c*/ 	.word	0x00000000
        /*0070*/ 	.short	0x0001
        /*0072*/ 	.short	0x0008
        /*0074*/ 	.byte	0x00, 0xf5, 0x21, 0x00


	//----- nvinfo : EIATTR_KPARAM_INFO
	.align		4
.L_25:
        /*0078*/ 	.byte	0x04, 0x17
        /*007a*/ 	.short	(.L_27 - .L_26)
.L_26:
        /*007c*/ 	.word	0x00000000
        /*0080*/ 	.short	0x0000
        /*0082*/ 	.short	0x0000
        /*0084*/ 	.byte	0x00, 0xf5, 0x21, 0x00


	//----- nvinfo : EIATTR_SPARSE_MMA_MASK
	.align		4
.L_27:
        /*0088*/ 	.byte	0x03, 0x50
        /*008a*/ 	.short	0x0000


	//----- nvinfo : EIATTR_MAXREG_COUNT
	.align		4
        /*008c*/ 	.byte	0x03, 0x1b
        /*008e*/ 	.short	0x00ff


	//----- nvinfo : EIATTR_NUM_BARRIERS
	.align		4
        /*0090*/ 	.byte	0x02, 0x4c
        /*0092*/ 	.byte	0x01
	.zero		1


	//----- nvinfo : EIATTR_MERCURY_ISA_VERSION
	.align		4
        /*0094*/ 	.byte	0x03, 0x5f
        /*0096*/ 	.short	0x0101


	//----- nvinfo : EIATTR_VRC_CTA_INIT_COUNT
	.align		4
        /*0098*/ 	.byte	0x02, 0x4a
	.zero		1
	.zero		1


	//----- nvinfo : EIATTR_EXIT_INSTR_OFFSETS
	.align		4
        /*009c*/ 	.byte	0x04, 0x1c
        /*009e*/ 	.short	(.L_29 - .L_28)


	//   ....[0]....
.L_28:
        /*00a0*/ 	.word	0x00001300


	//   ....[1]....
        /*00a4*/ 	.word	0x000019c0


	//   ....[2]....
        /*00a8*/ 	.word	0x00001c60


	//   ....[3]....
        /*00ac*/ 	.word	0x00001d50


	//----- nvinfo : EIATTR_CRS_STACK_SIZE
	.align		4
.L_29:
        /*00b0*/ 	.byte	0x04, 0x1e
        /*00b2*/ 	.short	(.L_31 - .L_30)
.L_30:
        /*00b4*/ 	.word	0x00000000


	//----- nvinfo : EIATTR_CBANK_PARAM_SIZE
	.align		4
.L_31:
        /*00b8*/ 	.byte	0x03, 0x19
        /*00ba*/ 	.short	0x0038


	//----- nvinfo : EIATTR_PARAM_CBANK
	.align		4
        /*00bc*/ 	.byte	0x04, 0x0a
        /*00be*/ 	.short	(.L_33 - .L_32)
	.align		4
.L_32:
        /*00c0*/ 	.word	index@(.nv.constant0._Z18p2p_distancekernelPdS_S_P10hist_entryxdii)
        /*00c4*/ 	.short	0x0380
        /*00c6*/ 	.short	0x0038


	//----- nvinfo : EIATTR_SW_WAR
	.align		4
.L_33:
        /*00c8*/ 	.byte	0x04, 0x36
        /*00ca*/ 	.short	(.L_35 - .L_34)
.L_34:
        /*00cc*/ 	.word	0x00000008
.L_35:


//--------------------- .nv.callgraph             --------------------------
	.section	.nv.callgraph,"",@"SHT_CUDA_CALLGRAPH"
	.align	4
	.sectionentsize	8
	.align		4
        /*0000*/ 	.word	0x00000000
	.align		4
        /*0004*/ 	.word	0xffffffff
	.align		4
        /*0008*/ 	.word	0x00000000
	.align		4
        /*000c*/ 	.word	0xfffffffe
	.align		4
        /*0010*/ 	.word	0x00000000
	.align		4
        /*0014*/ 	.word	0xfffffffd
	.align		4
        /*0018*/ 	.word	0x00000000
	.align		4
        /*001c*/ 	.word	0xfffffffc


//--------------------- .text._Z18p2p_distancekernelPdS_S_P10hist_entryxdii --------------------------
	.section	.text._Z18p2p_distancekernelPdS_S_P10hist_entryxdii,"ax",@progbits
	.align	128
        .global         _Z18p2p_distancekernelPdS_S_P10hist_entryxdii
        .type           _Z18p2p_distancekernelPdS_S_P10hist_entryxdii,@function
        .size           _Z18p2p_distancekernelPdS_S_P10hist_entryxdii,(.L_x_48 - _Z18p2p_distancekernelPdS_S_P10hist_entryxdii)
        .other          _Z18p2p_distancekernelPdS_S_P10hist_entryxdii,@"STO_CUDA_ENTRY STV_DEFAULT"
_Z18p2p_distancekernelPdS_S_P10hist_entryxdii:
.text._Z18p2p_distancekernelPdS_S_P10hist_entryxdii:
[----:B------:R-:W-:Y:S08]  /*0000*/  LDC R1, c[0x0][0x37c] ;  /* 0x0000df00ff017b82 */ /* 0x000ff00000000800 */
[----:B------:R-:W0:Y:S01]  /*0010*/  LDC R8, c[0x0][0x3b4] ;  /* 0x0000ed00ff087b82 */ /* 0x000e220000000800 */
[----:B------:R-:W1:Y:S01]  /*0020*/  S2R R0, SR_TID.X ;  /* 0x0000000000007919 */ /* 0x000e620000002100 */
[----:B------:R-:W2:Y:S01]  /*0030*/  LDCU UR4, c[0x0][0x3b0] ;  /* 0x00007600ff0477ac */ /* 0x000ea20008000800 */
[----:B------:R-:W-:Y:S01]  /*0040*/  BSSY.RECONVERGENT B0, `(.L_x_0) ;  /* 0x0000057000007945 */ /* 0x000fe20003800200 */
[----:B------:R-:W3:Y:S01]  /*0050*/  LDCU.64 UR8, c[0x0][0x358] ;  /* 0x00006b00ff0877ac */ /* 0x000ee20008000a00 */
[----:B0-----:R-:W-:-:S04]  /*0060*/  IABS R7, R8 ;  /* 0x0000000800077213 */ /* 0x001fc80000000000 */
[----:B------:R-:W0:Y:S01]  /*0070*/  I2F.RP R5, R7 ;  /* 0x0000000700057306 */ /* 0x000e220000209400 */
[----:B-1----:R-:W-:-:S04]  /*0080*/  LOP3.LUT R4, R0, 0x1f, RZ, 0xc0, !PT ;  /* 0x0000001f00047812 */ /* 0x002fc800078ec0ff */
[----:B------:R-:W-:-:S03]  /*0090*/  ISETP.GE.AND P1, PT, R4, RZ, PT ;  /* 0x000000ff0400720c */ /* 0x000fc60003f26270 */
[----:B0-----:R-:W0:Y:S02]  /*00a0*/  MUFU.RCP R5, R5 ;  /* 0x0000000500057308 */ /* 0x001e240000001000 */
[----:B0-----:R-:W-:Y:S02]  /*00b0*/  VIADD R2, R5, 0xffffffe ;  /* 0x0ffffffe05027836 */ /* 0x001fe40000000000 */
[----:B--2---:R-:W-:-:S04]  /*00c0*/  IMAD R5, R8, UR4, RZ ;  /* 0x0000000408057c24 */ /* 0x004fc8000f8e02ff */
[----:B------:R0:W1:Y:S01]  /*00d0*/  F2I.FTZ.U32.TRUNC.NTZ R3, R2 ;  /* 0x0000000200037305 */ /* 0x000062000021f000 */
[----:B------:R-:W-:Y:S01]  /*00e0*/  ISETP.GE.AND P2, PT, R0, R5, PT ;  /* 0x000000050000720c */ /* 0x000fe20003f46270 */
[----:B0-----:R-:W-:Y:S02]  /*00f0*/  IMAD.MOV.U32 R2, RZ, RZ, RZ ;  /* 0x000000ffff027224 */ /* 0x001fe400078e00ff */
[----:B-1----:R-:W-:-:S04]  /*0100*/  IMAD.MOV R6, RZ, RZ, -R3 ;  /* 0x000000ffff067224 */ /* 0x002fc800078e0a03 */
[----:B------:R-:W-:Y:S01]  /*0110*/  IMAD R9, R6, R7, RZ ;  /* 0x0000000706097224 */ /* 0x000fe200078e02ff */
[----:B------:R-:W-:-:S03]  /*0120*/  IABS R6, R4 ;  /* 0x0000000400067213 */ /* 0x000fc60000000000 */
[----:B------:R-:W-:-:S06]  /*0130*/  IMAD.HI.U32 R3, R3, R9, R2 ;  /* 0x0000000903037227 */ /* 0x000fcc00078e0002 */
[----:B------:R-:W-:-:S04]  /*0140*/  IMAD.HI.U32 R3, R3, R6, RZ ;  /* 0x0000000603037227 */ /* 0x000fc800078e00ff */
[----:B------:R-:W-:-:S04]  /*0150*/  IMAD.MOV R3, RZ, RZ, -R3 ;  /* 0x000000ffff037224 */ /* 0x000fc800078e0a03 */
[C---:B------:R-:W-:Y:S02]  /*0160*/  IMAD R2, R7.reuse, R3, R6 ;  /* 0x0000000307027224 */ /* 0x040fe400078e0206 */
[----:B------:R-:W0:Y:S03]  /*0170*/  LDC R3, c[0x0][0x360] ;  /* 0x0000d800ff037b82 */ /* 0x000e260000000800 */
[----:B------:R-:W-:-:S13]  /*0180*/  ISETP.GT.U32.AND P0, PT, R7, R2, PT ;  /* 0x000000020700720c */ /* 0x000fda0003f04070 */
[----:B------:R-:W-:-:S05]  /*0190*/  @!P0 IMAD.IADD R2, R2, 0x1, -R7 ;  /* 0x0000000102028824 */ /* 0x000fca00078e0a07 */
[----:B------:R-:W-:-:S13]  /*01a0*/  ISETP.GT.U32.AND P0, PT, R7, R2, PT ;  /* 0x000000020700720c */ /* 0x000fda0003f04070 */
[----:B------:R-:W-:Y:S01]  /*01b0*/  @!P0 IMAD.IADD R2, R2, 0x1, -R7 ;  /* 0x0000000102028824 */ /* 0x000fe200078e0a07 */
[----:B------:R-:W-:-:S03]  /*01c0*/  ISETP.NE.AND P0, PT, R8, RZ, PT ;  /* 0x000000ff0800720c */ /* 0x000fc60003f05270 */
[----:B------:R-:W-:-:S10]  /*01d0*/  @!P1 IMAD.MOV R2, RZ, RZ, -R2 ;  /* 0x000000ffff029224 */ /* 0x000fd400078e0a02 */
[----:B------:R-:W-:Y:S01]  /*01e0*/  @!P0 LOP3.LUT R2, RZ, R8, RZ, 0x33, !PT ;  /* 0x00000008ff028212 */ /* 0x000fe200078e33ff */
[----:B0--3--:R-:W-:Y:S06]  /*01f0*/  @P2 BRA `(.L_x_1) ;  /* 0x0000000000ec2947 */ /* 0x009fec0003800000 */
[----:B------:R-:W0:Y:S01]  /*0200*/  I2F.U32.RP R10, R3 ;  /* 0x00000003000a7306 */ /* 0x000e220000209000 */
[----:B------:R-:W-:Y:S01]  /*0210*/  IMAD.IADD R4, R0, 0x1, R3 ;  /* 0x0000000100047824 */ /* 0x000fe200078e0203 */
[----:B------:R-:W-:Y:S01]  /*0220*/  ISETP.NE.U32.AND P2, PT, R3, RZ, PT ;  /* 0x000000ff0300720c */ /* 0x000fe20003f45070 */
[----:B------:R-:W-:Y:S03]  /*0230*/  BSSY.RECONVERGENT B1, `(.L_x_2) ;  /* 0x0000028000017945 */ /* 0x000fe60003800200 */
[----:B------:R-:W-:Y:S02]  /*0240*/  ISETP.GE.U32.AND P0, PT, R4, R5, PT ;  /* 0x000000050400720c */ /* 0x000fe40003f06070 */
[----:B------:R-:W-:Y:S01]  /*0250*/  VIMNMX.U32 R9, PT, PT, R5, R4, !PT ;  /* 0x0000000405097248 */ /* 0x000fe20007fe0000 */
[----:B0-----:R-:W0:Y:S02]  /*0260*/  MUFU.RCP R10, R10 ;  /* 0x0000000a000a7308 */ /* 0x001e240000001000 */
[----:B0-----:R-:W-:-:S06]  /*0270*/  VIADD R6, R10, 0xffffffe ;  /* 0x0ffffffe0a067836 */ /* 0x001fcc0000000000 */
[----:B------:R0:W1:Y:S02]  /*0280*/  F2I.FTZ.U32.TRUNC.NTZ R7, R6 ;  /* 0x0000000600077305 */ /* 0x000064000021f000 */
[----:B0-----:R-:W-:Y:S01]  /*0290*/  IMAD.MOV.U32 R6, RZ, RZ, RZ ;  /* 0x000000ffff067224 */ /* 0x001fe200078e00ff */
[----:B-1----:R-:W-:-:S05]  /*02a0*/  IADD3 R8, PT, PT, RZ, -R7, RZ ;  /* 0x80000007ff087210 */ /* 0x002fca0007ffe0ff */
[----:B------:R-:W-:Y:S01]  /*02b0*/  IMAD R11, R8, R3, RZ ;  /* 0x00000003080b7224 */ /* 0x000fe200078e02ff */
[----:B------:R-:W-:-:S03]  /*02c0*/  SEL R8, RZ, 0x1, P0 ;  /* 0x00000001ff087807 */ /* 0x000fc60000000000 */
[----:B------:R-:W-:Y:S01]  /*02d0*/  IMAD.HI.U32 R7, R7, R11, R6 ;  /* 0x0000000b07077227 */ /* 0x000fe200078e0006 */
[----:B------:R-:W-:-:S05]  /*02e0*/  IADD3 R4, PT, PT, R9, -R4, -R8 ;  /* 0x8000000409047210 */ /* 0x000fca0007ffe808 */
[----:B------:R-:W-:-:S04]  /*02f0*/  IMAD.HI.U32 R7, R7, R4, RZ ;  /* 0x0000000407077227 */ /* 0x000fc800078e00ff */
[----:B------:R-:W-:-:S04]  /*0300*/  IMAD.MOV R6, RZ, RZ, -R7 ;  /* 0x000000ffff067224 */ /* 0x000fc800078e0a07 */
[----:B------:R-:W-:-:S05]  /*0310*/  IMAD R4, R3, R6, R4 ;  /* 0x0000000603047224 */ /* 0x000fca00078e0204 */
[----:B------:R-:W-:-:S13]  /*0320*/  ISETP.GE.U32.AND P0, PT, R4, R3, PT ;  /* 0x000000030400720c */ /* 0x000fda0003f06070 */
[----:B------:R-:W-:Y:S02]  /*0330*/  @P0 IMAD.IADD R4, R4, 0x1, -R3 ;  /* 0x0000000104040824 */ /* 0x000fe400078e0a03 */
[----:B------:R-:W-:-:S03]  /*0340*/  @P0 VIADD R7, R7, 0x1 ;  /* 0x0000000107070836 */ /* 0x000fc60000000000 */
[----:B------:R-:W-:-:S13]  /*0350*/  ISETP.GE.U32.AND P1, PT, R4, R3, PT ;  /* 0x000000030400720c */ /* 0x000fda0003f26070 */
[----:B------:R-:W-:Y:S01]  /*0360*/  @P1 VIADD R7, R7, 0x1 ;  /* 0x0000000107071836 */ /* 0x000fe20000000000 */
[----:B------:R-:W-:-:S05]  /*0370*/  @!P2 LOP3.LUT R7, RZ, R3, RZ, 0x33, !PT ;  /* 0x00000003ff07a212 */ /* 0x000fca00078e33ff */
[----:B------:R-:W-:-:S05]  /*0380*/  IMAD.IADD R6, R8, 0x1, R7 ;  /* 0x0000000108067824 */ /* 0x000fca00078e0207 */
[C---:B------:R-:W-:Y:S02]  /*0390*/  LOP3.LUT R4, R6.reuse, 0x3, RZ, 0xc0, !PT ;  /* 0x0000000306047812 */ /* 0x040fe400078ec0ff */
[----:B------:R-:W-:Y:S02]  /*03a0*/  ISETP.GE.U32.AND P1, PT, R6, 0x3, PT ;  /* 0x000000030600780c */ /* 0x000fe40003f26070 */
[----:B------:R-:W-:Y:S01]  /*03b0*/  ISETP.NE.AND P0, PT, R4, 0x3, PT ;  /* 0x000000030400780c */ /* 0x000fe20003f05270 */
[----:B------:R-:W-:-:S12]  /*03c0*/  IMAD.MOV.U32 R4, RZ, RZ, R0 ;  /* 0x000000ffff047224 */ /* 0x000fd800078e0000 */
[----:B------:R-:W-:Y:S05]  /*03d0*/  @!P0 BRA `(.L_x_3) ;  /* 0x0000000000348947 */ /* 0x000fea0003800000 */
[----:B------:R-:W0:Y:S01]  /*03e0*/  S2R R9, SR_CgaCtaId ;  /* 0x0000000000097919 */ /* 0x000e220000008800 */
[----:B------:R-:W-:Y:S01]  /*03f0*/  MOV R4, 0x400 ;  /* 0x0000040000047802 */ /* 0x000fe20000000f00 */
[----:B------:R-:W-:Y:S01]  /*0400*/  IMAD.MOV.U32 R7, RZ, RZ, RZ ;  /* 0x000000ffff077224 */ /* 0x000fe200078e00ff */
[----:B------:R-:W-:-:S04]  /*0410*/  IADD3 R6, PT, PT, R6, 0x1, RZ ;  /* 0x0000000106067810 */ /* 0x000fc80007ffe0ff */
[----:B------:R-:W-:Y:S02]  /*0420*/  LOP3.LUT R8, R6, 0x3, RZ, 0xc0, !PT ;  /* 0x0000000306087812 */ /* 0x000fe400078ec0ff */
[----:B0-----:R-:W-:Y:S01]  /*0430*/  LEA R9, R9, R4, 0x18 ;  /* 0x0000000409097211 */ /* 0x001fe200078ec0ff */
[----:B------:R-:W-:-:S07]  /*0440*/  IMAD.MOV.U32 R4, RZ, RZ, R0 ;  /* 0x000000ffff047224 */ /* 0x000fce00078e0000 */
.L_x_4:
[----:B------:R-:W-:Y:S02]  /*0450*/  IMAD R6, R4, 0x8, R9 ;  /* 0x0000000804067824 */ /* 0x000fe400078e0209 */
[----:B------:R-:W-:Y:S02]  /*0460*/  VIADD R7, R7, 0x1 ;  /* 0x0000000107077836 */ /* 0x000fe40000000000 */
[----:B------:R-:W-:Y:S01]  /*0470*/  IMAD.IADD R4, R3, 0x1, R4 ;  /* 0x0000000103047824 */ /* 0x000fe200078e0204 */
[----:B------:R0:W-:Y:S02]  /*0480*/  STS.64 [R6], RZ ;  /* 0x000000ff06007388 */ /* 0x0001e40000000a00 */
[----:B------:R-:W-:-:S13]  /*0490*/  ISETP.NE.AND P0, PT, R7, R8, PT ;  /* 0x000000080700720c */ /* 0x000fda0003f05270 */
[----:B0-----:R-:W-:Y:S05]  /*04a0*/  @P0 BRA `(.L_x_4) ;  /* 0xfffffffc00e80947 */ /* 0x001fea000383ffff */
.L_x_3:
[----:B------:R-:W-:Y:S05]  /*04b0*/  BSYNC.RECONVERGENT B1 ;  /* 0x0000000000017941 */ /* 0x000fea0003800200 */
.L_x_2:
[----:B------:R-:W-:Y:S05]  /*04c0*/  @!P1 BRA `(.L_x_1) ;  /* 0x0000000000389947 */ /* 0x000fea0003800000 */
[----:B------:R-:W0:Y:S01]  /*04d0*/  S2R R7, SR_CgaCtaId ;  /* 0x0000000000077919 */ /* 0x000e220000008800 */
[----:B------:R-:W-:-:S04]  /*04e0*/  MOV R6, 0x400 ;  /* 0x0000040000067802 */ /* 0x000fc80000000f00 */
[----:B0-----:R-:W-:-:S07]  /*04f0*/  LEA R9, R7, R6, 0x18 ;  /* 0x0000000607097211 */ /* 0x001fce00078ec0ff */
.L_x_5:
[----:B0-----:R-:W-:Y:S02]  /*0500*/  IMAD R10, R4, 0x8, R9 ;  /* 0x00000008040a7824 */ /* 0x001fe400078e0209 */
[C---:B------:R-:W-:Y:S02]  /*0510*/  IMAD R4, R3.reuse, 0x4, R4 ;  /* 0x0000000403047824 */ /* 0x040fe400078e0204 */
[C---:B------:R-:W-:Y:S01]  /*0520*/  IMAD R6, R3.reuse, 0x8, R10 ;  /* 0x0000000803067824 */ /* 0x040fe200078e020a */
[----:B------:R0:W-:Y:S02]  /*0530*/  STS.64 [R10], RZ ;  /* 0x000000ff0a007388 */ /* 0x0001e40000000a00 */
[----:B------:R-:W-:Y:S01]  /*0540*/  ISETP.GE.AND P0, PT, R4, R5, PT ;  /* 0x000000050400720c */ /* 0x000fe20003f06270 */
[C---:B------:R-:W-:Y:S01]  /*0550*/  IMAD R8, R3.reuse, 0x8, R6 ;  /* 0x0000000803087824 */ /* 0x040fe200078e0206 */
[----:B------:R0:W-:Y:S04]  /*0560*/  STS.64 [R6], RZ ;  /* 0x000000ff06007388 */ /* 0x0001e80000000a00 */
[----:B------:R-:W-:Y:S01]  /*0570*/  LEA R7, R3, R8, 0x3 ;  /* 0x0000000803077211 */ /* 0x000fe200078e18ff */
[----:B------:R0:W-:Y:S04]  /*0580*/  STS.64 [R8], RZ ;  /* 0x000000ff08007388 */ /* 0x0001e80000000a00 */
[----:B------:R0:W-:Y:S02]  /*0590*/  STS.64 [R7], RZ ;  /* 0x000000ff07007388 */ /* 0x0001e40000000a00 */
[----:B------:R-:W-:Y:S05]  /*05a0*/  @!P0 BRA `(.L_x_5) ;  /* 0xfffffffc00d48947 */ /* 0x000fea000383ffff */
.L_x_1:
[----:B------:R-:W-:Y:S05]  /*05b0*/  BSYNC.RECONVERGENT B0 ;  /* 0x0000000000007941 */ /* 0x000fea0003800200 */
.L_x_0:
[----:B------:R-:W1:Y:S08]  /*05c0*/  S2UR UR4, SR_CTAID.X ;  /* 0x00000000000479c3 */ /* 0x000e700000002500 */
[----:B------:R-:W-:Y:S08]  /*05d0*/  BAR.SYNC.DEFER_BLOCKING 0x0 ;  /* 0x0000000000007b1d */ /* 0x000ff00000010000 */
[----:B------:R-:W2:Y:S08]  /*05e0*/  LDC.64 R16, c[0x0][0x380] ;  /* 0x0000e000ff107b82 */ /* 0x000eb00000000a00 */
[----:B0-----:R-:W0:Y:S08]  /*05f0*/  LDC.64 R10, c[0x0][0x388] ;  /* 0x0000e200ff0a7b82 */ /* 0x001e300000000a00 */
[----:B------:R-:W3:Y:S01]  /*0600*/  LDC.64 R8, c[0x0][0x390] ;  /* 0x0000e400ff087b82 */ /* 0x000ee20000000a00 */
[----:B-1----:R-:W-:-:S04]  /*0610*/  IMAD R5, R3, UR4, RZ ;  /* 0x0000000403057c24 */ /* 0x002fc8000f8e02ff */
[----:B------:R-:W-:-:S04]  /*0620*/  IMAD.IADD R7, R0, 0x1, R5 ;  /* 0x0000000100077824 */ /* 0x000fc800078e0205 */
[----:B--2---:R-:W-:-:S06]  /*0630*/  IMAD.WIDE.U32 R16, R7, 0x8, R16 ;  /* 0x0000000807107825 */ /* 0x004fcc00078e0010 */
[----:B------:R-:W5:Y:S01]  /*0640*/  LDG.E.64 R16, desc[UR8][R16.64] ;  /* 0x0000000810107981 */ /* 0x000f62000c1e1b00 */
[----:B0-----:R-:W-:-:S06]  /*0650*/  IMAD.WIDE.U32 R10, R7, 0x8, R10 ;  /* 0x00000008070a7825 */ /* 0x001fcc00078e000a */
[----:B------:R-:W5:Y:S01]  /*0660*/  LDG.E.64 R10, desc[UR8][R10.64] ;  /* 0x000000080a0a7981 */ /* 0x000f62000c1e1b00 */
[----:B---3--:R-:W-:-:S06]  /*0670*/  IMAD.WIDE.U32 R8, R7, 0x8, R8 ;  /* 0x0000000807087825 */ /* 0x008fcc00078e0008 */
[----:B------:R-:W5:Y:S01]  /*0680*/  LDG.E.64 R8, desc[UR8][R8.64] ;  /* 0x0000000808087981 */ /* 0x000f62000c1e1b00 */
[----:B------:R-:W0:Y:S01]  /*0690*/  LDCU UR7, c[0x0][0x370] ;  /* 0x00006e00ff0777ac */ /* 0x000e220008000800 */
[----:B------:R-:W1:Y:S01]  /*06a0*/  LDC R7, c[0x0][0x3ac] ;  /* 0x0000eb00ff077b82 */ /* 0x000e620000000800 */
[----:B------:R-:W-:-:S04]  /*06b0*/  UIADD3 UR4, UPT, UPT, UR4, 0x1, URZ ;  /* 0x0000000104047890 */ /* 0x000fc8000fffe0ff */
[----:B0-----:R-:W-:Y:S01]  /*06c0*/  UISETP.GE.U32.AND UP0, UPT, UR4, UR7, UPT ;  /* 0x000000070400728c */ /* 0x001fe2000bf06070 */
[----:B------:R-:W0:Y:S08]  /*06d0*/  LDCU UR10, c[0x0][0x3a8] ;  /* 0x00007500ff0a77ac */ /* 0x000e300008000800 */
[----:B------:R-:W-:Y:S05]  /*06e0*/  BRA.U UP0, `(.L_x_6) ;  /* 0x00000005007c7547 */ /* 0x000fea000b800000 */
.L_x_16:
[----:B------:R-:W-:-:S07]  /*06f0*/  IMAD.MOV.U32 R4, RZ, RZ, RZ ;  /* 0x000000ffff047224 */ /* 0x000fce00078e00ff */
.L_x_15:
[----:B------:R-:W2:Y:S01]  /*0700*/  LDCU.64 UR12, c[0x0][0x3a0] ;  /* 0x00007400ff0c77ac */ /* 0x000ea20008000a00 */
[----:B------:R-:W-:-:S05]  /*0710*/  IMAD R6, R3, UR4, R4 ;  /* 0x0000000403067c24 */ /* 0x000fca000f8e0204 */
[----:B--2---:R-:W-:-:S04]  /*0720*/  ISETP.GE.U32.AND P0, PT, R6, UR12, PT ;  /* 0x0000000c06007c0c */ /* 0x004fc8000bf06070 */
[----:B------:R-:W-:-:S13]  /*0730*/  ISETP.GE.AND.EX P0, PT, RZ, UR13, PT, P0 ;  /* 0x0000000dff007c0c */ /* 0x000fda000bf06300 */
[----:B------:R-:W-:Y:S05]  /*0740*/  @P0 BRA `(.L_x_7) ;  /* 0x0000000400540947 */ /* 0x000fea0003800000 */
[----:B------:R-:W2:Y:S01]  /*0750*/  LDCU.128 UR12, c[0x0][0x380] ;  /* 0x00007000ff0c77ac */ /* 0x000ea20008000c00 */
[----:B------:R-:W-:Y:S01]  /*0760*/  IMAD.SHL.U32 R24, R6, 0x8, RZ ;  /* 0x0000000806187824 */ /* 0x000fe200078e00ff */
[----:B------:R-:W-:Y:S01]  /*0770*/  SHF.R.U32.HI R6, RZ, 0x1d, R6 ;  /* 0x0000001dff067819 */ /* 0x000fe20000011606 */
[----:B------:R-:W3:Y:S03]  /*0780*/  LDCU.64 UR16, c[0x0][0x390] ;  /* 0x00007200ff1077ac */ /* 0x000ee60008000a00 */
[----:B--2---:R-:W-:-:S04]  /*0790*/  IADD3 R22, P0, PT, R24, UR14, RZ ;  /* 0x0000000e18167c10 */ /* 0x004fc8000ff1e0ff */
[----:B------:R-:W-:Y:S02]  /*07a0*/  IADD3.X R23, PT, PT, R6, UR15, RZ, P0, !PT ;  /* 0x0000000f06177c10 */ /* 0x000fe400087fe4ff */
[----:B------:R-:W-:-:S03]  /*07b0*/  IADD3 R20, P0, PT, R24, UR12, RZ ;  /* 0x0000000c18147c10 */ /* 0x000fc6000ff1e0ff */
[----:B------:R-:W2:Y:S01]  /*07c0*/  LDG.E.64 R14, desc[UR8][R22.64] ;  /* 0x00000008160e7981 */ /* 0x000ea2000c1e1b00 */
[----:B------:R-:W-:Y:S02]  /*07d0*/  IADD3.X R21, PT, PT, R6, UR13, RZ, P0, !PT ;  /* 0x0000000d06157c10 */ /* 0x000fe400087fe4ff */
[----:B---3--:R-:W-:-:S03]  /*07e0*/  IADD3 R24, P0, PT, R24, UR16, RZ ;  /* 0x0000001018187c10 */ /* 0x008fc6000ff1e0ff */
[----:B------:R-:W3:Y:S01]  /*07f0*/  LDG.E.64 R12, desc[UR8][R20.64] ;  /* 0x00000008140c7981 */ /* 0x000ee2000c1e1b00 */
[----:B------:R-:W-:-:S05]  /*0800*/  IADD3.X R25, PT, PT, R6, UR17, RZ, P0, !PT ;  /* 0x0000001106197c10 */ /* 0x000fca00087fe4ff */
[----:B------:R-:W4:Y:S01]  /*0810*/  LDG.E.64 R18, desc[UR8][R24.64] ;  /* 0x0000000818127981 */ /* 0x000f22000c1e1b00 */
[----:B------:R-:W-:Y:S01]  /*0820*/  BSSY.RECONVERGENT B0, `(.L_x_8) ;  /* 0x000001e000007945 */ /* 0x000fe20003800200 */
[----:B--2--5:R-:W-:Y:S02]  /*0830*/  DADD R14, R10, -R14 ;  /* 0x000000000a0e7229 */ /* 0x024fe4000000080e */
[----:B---3--:R-:W-:-:S06]  /*0840*/  DADD R12, R16, -R12 ;  /* 0x00000000100c7229 */ /* 0x008fcc000000080c */
[----:B------:R-:W-:Y:S02]  /*0850*/  DMUL R14, R14, R14 ;  /* 0x0000000e0e0e7228 */ /* 0x000fe40000000000 */
[----:B----4-:R-:W-:-:S06]  /*0860*/  DADD R18, R8, -R18 ;  /* 0x0000000008127229 */ /* 0x010fcc0000000812 */
[----:B------:R-:W-:-:S08]  /*0870*/  DFMA R14, R12, R12, R14 ;  /* 0x0000000c0c0e722b */ /* 0x000fd0000000000e */
[----:B------:R-:W-:Y:S01]  /*0880*/  DFMA R22, R18, R18, R14 ;  /* 0x000000121216722b */ /* 0x000fe2000000000e */
[----:B------:R-:W-:Y:S02]  /*0890*/  IMAD.MOV.U32 R18, RZ, RZ, 0x0 ;  /* 0x00000000ff127424 */ /* 0x000fe400078e00ff */
[----:B------:R-:W-:-:S03]  /*08a0*/  IMAD.MOV.U32 R19, RZ, RZ, 0x3fd80000 ;  /* 0x3fd80000ff137424 */ /* 0x000fc600078e00ff */
[----:B------:R-:W2:Y:S04]  /*08b0*/  MUFU.RSQ64H R15, R23 ;  /* 0x00000017000f7308 */ /* 0x000ea80000001c00 */
[----:B------:R-:W-:-:S05]  /*08c0*/  VIADD R14, R23, 0xfcb00000 ;  /* 0xfcb00000170e7836 */ /* 0x000fca0000000000 */
[----:B------:R-:W-:Y:S01]  /*08d0*/  ISETP.GE.U32.AND P0, PT, R14, 0x7ca00000, PT ;  /* 0x7ca000000e00780c */ /* 0x000fe20003f06070 */
[----:B--2---:R-:W-:-:S08]  /*08e0*/  DMUL R12, R14, R14 ;  /* 0x0000000e0e0c7228 */ /* 0x004fd00000000000 */
[----:B------:R-:W-:-:S08]  /*08f0*/  DFMA R12, R22, -R12, 1 ;  /* 0x3ff00000160c742b */ /* 0x000fd0000000080c */
[----:B------:R-:W-:Y:S02]  /*0900*/  DFMA R18, R12, R18, 0.5 ;  /* 0x3fe000000c12742b */ /* 0x000fe40000000012 */
[----:B------:R-:W-:-:S08]  /*0910*/  DMUL R12, R14, R12 ;  /* 0x0000000c0e0c7228 */ /* 0x000fd00000000000 */
[----:B------:R-:W-:-:S08]  /*0920*/  DFMA R26, R18, R12, R14 ;  /* 0x0000000c121a722b */ /* 0x000fd0000000000e */
[----:B------:R-:W-:Y:S02]  /*0930*/  DMUL R18, R22, R26 ;  /* 0x0000001a16127228 */ /* 0x000fe40000000000 */
[----:B------:R-:W-:Y:S01]  /*0940*/  VIADD R13, R27, 0xfff00000 ;  /* 0xfff000001b0d7836 */ /* 0x000fe20000000000 */
[----:B------:R-:W-:-:S05]  /*0950*/  MOV R12, R26 ;  /* 0x0000001a000c7202 */ /* 0x000fca0000000f00 */
[----:B------:R-:W-:-:S08]  /*0960*/  DFMA R20, R18, -R18, R22 ;  /* 0x800000121214722b */ /* 0x000fd00000000016 */
[----:B------:R-:W-:Y:S01]  /*0970*/  DFMA R24, R20, R12, R18 ;  /* 0x0000000c1418722b */ /* 0x000fe20000000012 */
[----:B------:R-:W-:Y:S10]  /*0980*/  @!P0 BRA `(.L_x_9) ;  /* 0x00000000001c8947 */ /* 0x000ff40003800000 */
[----:B------:R-:W-:Y:S02]  /*0990*/  IMAD.MOV.U32 R25, RZ, RZ, R19 ;  /* 0x000000ffff197224 */ /* 0x000fe400078e0013 */
[----:B------:R-:W-:Y:S01]  /*09a0*/  IMAD.MOV.U32 R19, RZ, RZ, R14 ;  /* 0x000000ffff137224 */ /* 0x000fe200078e000e */
[----:B------:R-:W-:Y:S01]  /*09b0*/  MOV R14, 0xa00 ;  /* 0x00000a00000e7802 */ /* 0x000fe20000000f00 */
[----:B------:R-:W-:Y:S02]  /*09c0*/  IMAD.MOV.U32 R6, RZ, RZ, R26 ;  /* 0x000000ffff067224 */ /* 0x000fe400078e001a */
[----:B------:R-:W-:Y:S02]  /*09d0*/  IMAD.MOV.U32 R12, RZ, RZ, R22 ;  /* 0x000000ffff0c7224 */ /* 0x000fe400078e0016 */
[----:B------:R-:W-:-:S07]  /*09e0*/  IMAD.MOV.U32 R15, RZ, RZ, R13 ;  /* 0x000000ffff0f7224 */ /* 0x000fce00078e000d */
[----:B01----:R-:W-:Y:S05]  /*09f0*/  CALL.REL.NOINC `($__internal_1_$__cuda_sm20_dsqrt_rn_f64_mediumpath_v1) ;  /* 0x0000001800547944 */ /* 0x003fea0003c00000 */
.L_x_9:
[----:B0-----:R-:W-:Y:S05]  /*0a00*/  BSYNC.RECONVERGENT B0 ;  /* 0x0000000000007941 */ /* 0x001fea0003800200 */
.L_x_8:
[----:B------:R-:W0:Y:S01]  /*0a10*/  LDCU UR5, c[0x0][0x3ac] ;  /* 0x00007580ff0577ac */ /* 0x000e220008000800 */
[----:B------:R-:W2:Y:S01]  /*0a20*/  LDC.64 R18, c[0x0][0x3a8] ;  /* 0x0000ea00ff127b82 */ /* 0x000ea20000000a00 */
[----:B------:R-:W-:Y:S01]  /*0a30*/  IMAD.MOV.U32 R12, RZ, RZ, 0x1 ;  /* 0x00000001ff0c7424 */ /* 0x000fe200078e00ff */
[----:B------:R-:W-:Y:S01]  /*0a40*/  FSETP.GEU.AND P1, PT, |R25|, 6.5827683646048100446e-37, PT ;  /* 0x036000001900780b */ /* 0x000fe20003f2e200 */
[----:B------:R-:W-:Y:S01]  /*0a50*/  BSSY.RECONVERGENT B0, `(.L_x_10) ;  /* 0x0000011000007945 */ /* 0x000fe20003800200 */
[----:B0-----:R-:W2:Y:S03]  /*0a60*/  MUFU.RCP64H R13, UR5 ;  /* 0x00000005000d7d08 */ /* 0x001ea60008001800 */
[----:B--2---:R-:W-:-:S08]  /*0a70*/  DFMA R14, R12, -R18, 1 ;  /* 0x3ff000000c0e742b */ /* 0x004fd00000000812 */
[----:B------:R-:W-:-:S08]  /*0a80*/  DFMA R14, R14, R14, R14 ;  /* 0x0000000e0e0e722b */ /* 0x000fd0000000000e */
[----:B------:R-:W-:-:S08]  /*0a90*/  DFMA R14, R12, R14, R12 ;  /* 0x0000000e0c0e722b */ /* 0x000fd0000000000c */
[----:B------:R-:W-:-:S08]  /*0aa0*/  DFMA R12, R14, -R18, 1 ;  /* 0x3ff000000e0c742b */ /* 0x000fd00000000812 */
[----:B------:R-:W-:-:S08]  /*0ab0*/  DFMA R12, R14, R12, R14 ;  /* 0x0000000c0e0c722b */ /* 0x000fd0000000000e */
[----:B------:R-:W-:-:S08]  /*0ac0*/  DMUL R14, R12, R24 ;  /* 0x000000180c0e7228 */ /* 0x000fd00000000000 */
[----:B------:R-:W-:-:S08]  /*0ad0*/  DFMA R18, R14, -R18, R24 ;  /* 0x800000120e12722b */ /* 0x000fd00000000018 */
[----:B------:R-:W-:-:S10]  /*0ae0*/  DFMA R12, R12, R18, R14 ;  /* 0x000000120c0c722b */ /* 0x000fd4000000000e */
[----:B------:R-:W-:-:S05]  /*0af0*/  FFMA R6, RZ, UR5, R13 ;  /* 0x00000005ff067c23 */ /* 0x000fca000800000d */
[----:B------:R-:W-:-:S13]  /*0b00*/  FSETP.GT.AND P0, PT, |R6|, 1.469367938527859385e-39, PT ;  /* 0x001000000600780b */ /* 0x000fda0003f04200 */
[----:B------:R-:W-:Y:S05]  /*0b10*/  @P0 BRA P1, `(.L_x_11) ;  /* 0x0000000000100947 */ /* 0x000fea0000800000 */
[----:B------:R-:W-:-:S07]  /*0b20*/  MOV R6, 0xb40 ;  /* 0x00000b4000067802 */ /* 0x000fce0000000f00 */
[----:B-1----:R-:W-:Y:S05]  /*0b30*/  CALL.REL.NOINC `($__internal_0_$__cuda_sm20_div_rn_f64_full) ;  /* 0x0000001000887944 */ /* 0x002fea0003c00000 */
[----:B------:R-:W-:Y:S02]  /*0b40*/  IMAD.MOV.U32 R12, RZ, RZ, R22 ;  /* 0x000000ffff0c7224 */ /* 0x000fe400078e0016 */
[----:B------:R-:W-:-:S07]  /*0b50*/  IMAD.MOV.U32 R13, RZ, RZ, R23 ;  /* 0x000000ffff0d7224 */ /* 0x000fce00078e0017 */
.L_x_11:
[----:B------:R-:W-:Y:S05]  /*0b60*/  BSYNC.RECONVERGENT B0 ;  /* 0x0000000000007941 */ /* 0x000fea0003800200 */
.L_x_10:
[----:B------:R-:W0:Y:S01]  /*0b70*/  LDCU UR11, c[0x0][0x3b0] ;  /* 0x00007600ff0b77ac */ /* 0x000e220008000800 */
[----:B------:R-:W0:Y:S01]  /*0b80*/  F2I.F64.TRUNC R13, R12 ;  /* 0x0000000c000d7311 */ /* 0x000e22000030d100 */
[----:B------:R-:W-:Y:S01]  /*0b90*/  BSSY.RECONVERGENT B0, `(.L_x_12) ;  /* 0x000000d000007945 */ /* 0x000fe20003800200 */
[----:B0-----:R-:W-:-:S13]  /*0ba0*/  ISETP.GE.AND P0, PT, R13, UR11, PT ;  /* 0x0000000b0d007c0c */ /* 0x001fda000bf06270 */
[----:B------:R-:W-:Y:S05]  /*0bb0*/  @P0 BRA `(.L_x_13) ;  /* 0x0000000000280947 */ /* 0x000fea0003800000 */
[----:B------:R-:W0:Y:S01]  /*0bc0*/  S2UR UR6, SR_CgaCtaId ;  /* 0x00000000000679c3 */ /* 0x000e220000008800 */
[----:B------:R-:W-:Y:S01]  /*0bd0*/  UMOV UR5, 0x400 ;  /* 0x0000040000057882 */ /* 0x000fe20000000000 */
[----:B------:R-:W-:Y:S01]  /*0be0*/  IMAD R6, R2, UR11, R13 ;  /* 0x0000000b02067c24 */ /* 0x000fe2000f8e020d */
[----:B0-----:R-:W-:-:S06]  /*0bf0*/  ULEA UR5, UR6, UR5, 0x18 ;  /* 0x0000000506057291 */ /* 0x001fcc000f8ec0ff */
[----:B------:R-:W-:-:S07]  /*0c00*/  LEA R19, R6, UR5, 0x3 ;  /* 0x0000000506137c11 */ /* 0x000fce000f8e18ff */
.L_x_14:
[----:B------:R-:W0:Y:S02]  /*0c10*/  LDS.64 R12, [R19] ;  /* 0x00000000130c7984 */ /* 0x000e240000000a00 */
[----:B0-----:R-:W-:-:S04]  /*0c20*/  IADD3 R14, P0, PT, R12, 0x1, RZ ;  /* 0x000000010c0e7810 */ /* 0x001fc80007f1e0ff */
[----:B------:R-:W-:-:S08]  /*0c30*/  IADD3.X R15, PT, PT, RZ, R13, RZ, P0, !PT ;  /* 0x0000000dff0f7210 */ /* 0x000fd000007fe4ff */
[----:B------:R-:W0:Y:S02]  /*0c40*/  ATOMS.CAST.SPIN.64 P0, [R19], R12, R14 ;  /* 0x0000000c1300758d */ /* 0x000e24000180040e */
[----:B0-----:R-:W-:Y:S05]  /*0c50*/  @!P0 BRA `(.L_x_14) ;  /* 0xfffffffc00ec8947 */ /* 0x001fea000383ffff */
.L_x_13:
[----:B------:R-:W-:Y:S05]  /*0c60*/  BSYNC.RECONVERGENT B0 ;  /* 0x0000000000007941 */ /* 0x000fea0003800200 */
.L_x_12:
[----:B------:R-:W-:-:S05]  /*0c70*/  VIADD R4, R4, 0x1 ;  /* 0x0000000104047836 */ /* 0x000fca0000000000 */
[----:B------:R-:W-:-:S13]  /*0c80*/  ISETP.NE.AND P0, PT, R4, R3, PT ;  /* 0x000000030400720c */ /* 0x000fda0003f05270 */
[----:B------:R-:W-:Y:S05]  /*0c90*/  @P0 BRA `(.L_x_15) ;  /* 0xfffffff800980947 */ /* 0x000fea000383ffff */
.L_x_7:
[----:B------:R-:W-:Y:S01]  /*0ca0*/  BAR.SYNC.DEFER_BLOCKING 0x0 ;  /* 0x0000000000007b1d */ /* 0x000fe20000010000 */
[----:B------:R-:W-:-:S04]  /*0cb0*/  UIADD3 UR4, UPT, UPT, UR4, 0x1, URZ ;  /* 0x0000000104047890 */ /* 0x000fc8000fffe0ff */
[----:B------:R-:W-:-:S09]  /*0cc0*/  UISETP.NE.AND UP0, UPT, UR4, UR7, UPT ;  /* 0x000000070400728c */ /* 0x000fd2000bf05270 */
[----:B------:R-:W-:Y:S05]  /*0cd0*/  BRA.U UP0, `(.L_x_16) ;  /* 0xfffffff900847547 */ /* 0x000fea000b83ffff */
.L_x_6:
[----:B------:R-:W-:-:S05]  /*0ce0*/  VIADD R4, R0, 0x1 ;  /* 0x0000000100047836 */ /* 0x000fca0000000000 */
[----:B------:R-:W-:-:S13]  /*0cf0*/  ISETP.GE.U32.AND P0, PT, R4, R3, PT ;  /* 0x000000030400720c */ /* 0x000fda0003f06070 */
[----:B------:R-:W-:Y:S05]  /*0d00*/  @P0 BRA `(.L_x_17) ;  /* 0x00000004006c0947 */ /* 0x000fea0003800000 */
.L_x_25:
[----:B------:R-:W-:Y:S05]  /*0d10*/  YIELD ;  /* 0x0000000000007946 */ /* 0x000fea0003800000 */
[----:B------:R-:W2:Y:S01]  /*0d20*/  LDCU.64 UR4, c[0x0][0x3a0] ;  /* 0x00007400ff0477ac */ /* 0x000ea20008000a00 */
[----:B------:R-:W-:-:S05]  /*0d30*/  IMAD.IADD R6, R5, 0x1, R4 ;  /* 0x0000000105067824 */ /* 0x000fca00078e0204 */
        /* <DEDUP_REMOVED lines=46> */
.L_x_19:
[----:B0-----:R-:W-:Y:S05]  /*1020*/  BSYNC.RECONVERGENT B0 ;  /* 0x0000000000007941 */ /* 0x001fea0003800200 */
.L_x_18:
        /* <DEDUP_REMOVED lines=19> */
[----:B------:R-:W-:Y:S01]  /*1160*/  IMAD.MOV.U32 R12, RZ, RZ, R22 ;  /* 0x000000ffff0c7224 */ /* 0x000fe200078e0016 */
[----:B------:R-:W-:-:S07]  /*1170*/  MOV R13, R23 ;  /* 0x00000017000d7202 */ /* 0x000fce0000000f00 */
.L_x_21:
[----:B------:R-:W-:Y:S05]  /*1180*/  BSYNC.RECONVERGENT B0 ;  /* 0x0000000000007941 */ /* 0x000fea0003800200 */
.L_x_20:
[----:B------:R-:W0:Y:S01]  /*1190*/  LDC R6, c[0x0][0x3b0] ;  /* 0x0000ec00ff067b82 */ /* 0x000e220000000800 */
[----:B------:R-:W0:Y:S01]  /*11a0*/  F2I.F64.TRUNC R13, R12 ;  /* 0x0000000c000d7311 */ /* 0x000e22000030d100 */
[----:B------:R-:W-:Y:S01]  /*11b0*/  BSSY.RECONVERGENT B0, `(.L_x_22) ;  /* 0x000000d000007945 */ /* 0x000fe20003800200 */
[----:B0-----:R-:W-:-:S13]  /*11c0*/  ISETP.GE.AND P0, PT, R13, R6, PT ;  /* 0x000000060d00720c */ /* 0x001fda0003f06270 */
[----:B------:R-:W-:Y:S05]  /*11d0*/  @P0 BRA `(.L_x_23) ;  /* 0x0000000000280947 */ /* 0x000fea0003800000 */
[----:B------:R-:W0:Y:S01]  /*11e0*/  S2UR UR5, SR_CgaCtaId ;  /* 0x00000000000579c3 */ /* 0x000e220000008800 */
[----:B------:R-:W-:Y:S01]  /*11f0*/  UMOV UR4, 0x400 ;  /* 0x0000040000047882 */ /* 0x000fe20000000000 */
[----:B------:R-:W-:Y:S01]  /*1200*/  IMAD R6, R2, R6, R13 ;  /* 0x0000000602067224 */ /* 0x000fe200078e020d */
[----:B0-----:R-:W-:-:S06]  /*1210*/  ULEA UR4, UR5, UR4, 0x18 ;  /* 0x0000000405047291 */ /* 0x001fcc000f8ec0ff */
[----:B------:R-:W-:-:S07]  /*1220*/  LEA R19, R6, UR4, 0x3 ;  /* 0x0000000406137c11 */ /* 0x000fce000f8e18ff */
.L_x_24:
[----:B------:R-:W0:Y:S02]  /*1230*/  LDS.64 R12, [R19] ;  /* 0x00000000130c7984 */ /* 0x000e240000000a00 */
[----:B0-----:R-:W-:-:S05]  /*1240*/  IADD3 R14, P0, PT, R12, 0x1, RZ ;  /* 0x000000010c0e7810 */ /* 0x001fca0007f1e0ff */
[----:B------:R-:W-:-:S07]  /*1250*/  IMAD.X R15, RZ, RZ, R13, P0 ;  /* 0x000000ffff0f7224 */ /* 0x000fce00000e060d */
[----:B------:R-:W0:Y:S02]  /*1260*/  ATOMS.CAST.SPIN.64 P0, [R19], R12, R14 ;  /* 0x0000000c1300758d */ /* 0x000e24000180040e */
[----:B0-----:R-:W-:Y:S05]  /*1270*/  @!P0 BRA `(.L_x_24) ;  /* 0xfffffffc00ec8947 */ /* 0x001fea000383ffff */
.L_x_23:
[----:B------:R-:W-:Y:S05]  /*1280*/  BSYNC.RECONVERGENT B0 ;  /* 0x0000000000007941 */ /* 0x000fea0003800200 */
.L_x_22:
[----:B------:R-:W-:-:S05]  /*1290*/  VIADD R4, R4, 0x1 ;  /* 0x0000000104047836 */ /* 0x000fca0000000000 */
[----:B------:R-:W-:-:S13]  /*12a0*/  ISETP.NE.AND P0, PT, R4, R3, PT ;  /* 0x000000030400720c */ /* 0x000fda0003f05270 */
[----:B------:R-:W-:Y:S05]  /*12b0*/  @P0 BRA `(.L_x_25) ;  /* 0xfffffff800940947 */ /* 0x000fea000383ffff */
.L_x_17:
[----:B------:R-:W-:Y:S05]  /*12c0*/  WARPSYNC.ALL ;  /* 0x0000000000007948 */ /* 0x000fea0003800000 */
[----:B------:R-:W2:Y:S01]  /*12d0*/  LDCU UR5, c[0x0][0x3b0] ;  /* 0x00007600ff0577ac */ /* 0x000ea20008000800 */
[----:B------:R-:W-:Y:S01]  /*12e0*/  BAR.SYNC.DEFER_BLOCKING 0x0 ;  /* 0x0000000000007b1d */ /* 0x000fe20000010000 */
[----:B--2---:R-:W-:-:S13]  /*12f0*/  ISETP.GE.AND P0, PT, R0, UR5, PT ;  /* 0x0000000500007c0c */ /* 0x004fda000bf06270 */
[----:B0-----:R-:W-:Y:S05]  /*1300*/  @P0 EXIT ;  /* 0x000000000000094d */ /* 0x001fea0003800000 */
[----:B------:R-:W0:Y:S02]  /*1310*/  LDCU UR4, c[0x0][0x3b4] ;  /* 0x00007680ff0477ac */ /* 0x000e240008000800 */
[----:B0-----:R-:W-:-:S09]  /*1320*/  UISETP.GE.AND UP0, UPT, UR4, 0x1, UPT ;  /* 0x000000010400788c */ /* 0x001fd2000bf06270 */
[----:B------:R-:W-:Y:S05]  /*1330*/  BRA.U !UP0, `(.L_x_26) ;  /* 0x0000000508a47547 */ /* 0x000fea000b800000 */
[----:B------:R-:W-:Y:S02]  /*1340*/  ULOP3.LUT UR7, UR4, 0x7, URZ, 0xc0, !UPT ;  /* 0x0000000704077892 */ /* 0x000fe4000f8ec0ff */
[----:B------:R-:W-:Y:S02]  /*1350*/  ULOP3.LUT UR10, UR4, 0x7ffffff8, URZ, 0xc0, !UPT ;  /* 0x7ffffff8040a7892 */ /* 0x000fe4000f8ec0ff */
[----:B------:R-:W-:Y:S02]  /*1360*/  UIADD3 UR5, UPT, UPT, UR7, -0x1, URZ ;  /* 0xffffffff07057890 */ /* 0x000fe4000fffe0ff */
[----:B------:R-:W-:Y:S02]  /*1370*/  ULOP3.LUT UR4, UR4, 0x3, URZ, 0xc0, !UPT ;  /* 0x0000000304047892 */ /* 0x000fe4000f8ec0ff */
[----:B------:R-:W-:Y:S02]  /*1380*/  UIADD3 UR11, UPT, UPT, -UR10, URZ, URZ ;  /* 0x000000ff0a0b7290 */ /* 0x000fe4000fffe1ff */
[----:B------:R-:W-:-:S11]  /*1390*/  UISETP.GE.U32.AND UP0, UPT, UR5, 0x3, UPT ;  /* 0x000000030500788c */ /* 0x000fd6000bf06070 */
.L_x_32:
[----:B------:R-:W0:Y:S01]  /*13a0*/  LDC R23, c[0x0][0x3b4] ;  /* 0x0000ed00ff177b82 */ /* 0x000e220000000800 */
[----:B------:R-:W-:Y:S02]  /*13b0*/  IMAD.MOV.U32 R2, RZ, RZ, RZ ;  /* 0x000000ffff027224 */ /* 0x000fe400078e00ff */
[----:B------:R-:W-:Y:S02]  /*13c0*/  IMAD.MOV.U32 R5, RZ, RZ, RZ ;  /* 0x000000ffff057224 */ /* 0x000fe400078e00ff */
[----:B------:R-:W-:Y:S01]  /*13d0*/  IMAD.MOV.U32 R15, RZ, RZ, RZ ;  /* 0x000000ffff0f7224 */ /* 0x000fe200078e00ff */
[----:B0-----:R-:W-:-:S13]  /*13e0*/  ISETP.GE.U32.AND P0, PT, R23, 0x8, PT ;  /* 0x000000081700780c */ /* 0x001fda0003f06070 */
[----:B------:R-:W-:Y:S05]  /*13f0*/  @!P0 BRA `(.L_x_27) ;  /* 0x0000000000908947 */ /* 0x000fea0003800000 */
[----:B------:R-:W0:Y:S01]  /*1400*/  S2UR UR6, SR_CgaCtaId ;  /* 0x00000000000679c3 */ /* 0x000e220000008800 */
[----:B------:R-:W-:Y:S01]  /*1410*/  UMOV UR5, 0x400 ;  /* 0x0000040000057882 */ /* 0x000fe20000000000 */
[----:B------:R-:W-:Y:S01]  /*1420*/  IMAD.MOV.U32 R2, RZ, RZ, RZ ;  /* 0x000000ffff027224 */ /* 0x000fe200078e00ff */
[----:B------:R-:W-:Y:S01]  /*1430*/  MOV R22, UR11 ;  /* 0x0000000b00167c02 */ /* 0x000fe20008000f00 */
[----:B------:R-:W-:-:S04]  /*1440*/  IMAD.MOV.U32 R5, RZ, RZ, RZ ;  /* 0x000000ffff057224 */ /* 0x000fc800078e00ff */
[----:B------:R-:W2:Y:S01]  /*1450*/  LDC R27, c[0x0][0x3b0] ;  /* 0x0000ec00ff1b7b82 */ /* 0x000ea20000000800 */
[----:B0-----:R-:W-:-:S06]  /*1460*/  ULEA UR5, UR6, UR5, 0x18 ;  /* 0x0000000506057291 */ /* 0x001fcc000f8ec0ff */
[----:B------:R-:W-:-:S07]  /*1470*/  LEA R4, R0, UR5, 0x3 ;  /* 0x0000000500047c11 */ /* 0x000fce000f8e18ff */
.L_x_28:
[C---:B--2--5:R-:W-:Y:S01]  /*1480*/  IMAD R8, R27.reuse, 0x8, R4 ;  /* 0x000000081b087824 */ /* 0x064fe200078e0204 */
[----:B-1----:R0:W-:Y:S01]  /*1490*/  LDS.64 R6, [R4] ;  /* 0x0000000004067984 */ /* 0x0021e20000000a00 */
[----:B------:R-:W-:Y:S02]  /*14a0*/  IADD3 R22, PT, PT, R22, 0x8, RZ ;  /* 0x0000000816167810 */ /* 0x000fe40007ffe0ff */
[C---:B------:R-:W-:Y:S02]  /*14b0*/  IMAD R10, R27.reuse, 0x8, R8 ;  /* 0x000000081b0a7824 */ /* 0x040fe400078e0208 */
[----:B------:R-:W1:Y:S02]  /*14c0*/  LDS.64 R8, [R8] ;  /* 0x0000000008087984 */ /* 0x000e640000000a00 */
[C---:B------:R-:W-:Y:S02]  /*14d0*/  IMAD R12, R27.reuse, 0x8, R10 ;  /* 0x000000081b0c7824 */ /* 0x040fe400078e020a */
[----:B------:R-:W-:Y:S01]  /*14e0*/  LDS.64 R10, [R10] ;  /* 0x000000000a0a7984 */ /* 0x000fe20000000a00 */
[----:B0-----:R-:W-:-:S02]  /*14f0*/  IMAD R4, R27, 0x40, R4 ;  /* 0x000000401b047824 */ /* 0x001fc400078e0204 */
[C---:B------:R-:W-:Y:S02]  /*1500*/  IMAD R14, R27.reuse, 0x8, R12 ;  /* 0x000000081b0e7824 */ /* 0x040fe400078e020c */
[----:B------:R-:W0:Y:S02]  /*1510*/  LDS.64 R12, [R12] ;  /* 0x000000000c0c7984 */ /* 0x000e240000000a00 */
[C---:B------:R-:W-:Y:S02]  /*1520*/  IMAD R18, R27.reuse, 0x8, R14 ;  /* 0x000000081b127824 */ /* 0x040fe400078e020e */
[----:B------:R-:W-:Y:S02]  /*1530*/  LDS.64 R14, [R14] ;  /* 0x000000000e0e7984 */ /* 0x000fe40000000a00 */
[C---:B------:R-:W-:Y:S02]  /*1540*/  IMAD R16, R27.reuse, 0x8, R18 ;  /* 0x000000081b107824 */ /* 0x040fe400078e0212 */
[----:B------:R-:W2:Y:S02]  /*1550*/  LDS.64 R18, [R18] ;  /* 0x0000000012127984 */ /* 0x000ea40000000a00 */
[----:B------:R-:W-:-:S02]  /*1560*/  IMAD R20, R27, 0x8, R16 ;  /* 0x000000081b147824 */ /* 0x000fc400078e0210 */
[----:B------:R-:W-:Y:S04]  /*1570*/  LDS.64 R16, [R16] ;  /* 0x0000000010107984 */ /* 0x000fe80000000a00 */
[----:B------:R-:W3:Y:S01]  /*1580*/  LDS.64 R20, [R20] ;  /* 0x0000000014147984 */ /* 0x000ee20000000a00 */
[----:B-1----:R-:W-:-:S04]  /*1590*/  IADD3 R25, P2, P3, R8, R6, R2 ;  /* 0x0000000608197210 */ /* 0x002fc80007b5e002 */
[----:B------:R-:W-:Y:S02]  /*15a0*/  IADD3.X R7, PT, PT, R9, R7, R5, P2, P3 ;  /* 0x0000000709077210 */ /* 0x000fe400017e6405 */
[----:B0-----:R-:W-:-:S04]  /*15b0*/  IADD3 R25, P0, P1, R12, R10, R25 ;  /* 0x0000000a0c197210 */ /* 0x001fc8000791e019 */
[----:B------:R-:W-:Y:S02]  /*15c0*/  IADD3.X R11, PT, PT, R13, R11, R7, P0, P1 ;  /* 0x0000000b0d0b7210 */ /* 0x000fe400007e2407 */
[----:B------:R-:W-:Y:S02]  /*15d0*/  ISETP.NE.AND P0, PT, R22, RZ, PT ;  /* 0x000000ff1600720c */ /* 0x000fe40003f05270 */
[----:B--2---:R-:W-:-:S04]  /*15e0*/  IADD3 R5, P2, P3, R18, R14, R25 ;  /* 0x0000000e12057210 */ /* 0x004fc80007b5e019 */
[----:B---3--:R-:W-:Y:S02]  /*15f0*/  IADD3 R2, P1, P4, R20, R16, R5 ;  /* 0x0000001014027210 */ /* 0x008fe40007c3e005 */
[----:B------:R-:W-:-:S04]  /*1600*/  IADD3.X R5, PT, PT, R19, R15, R11, P2, P3 ;  /* 0x0000000f13057210 */ /* 0x000fc800017e640b */
[----:B------:R-:W-:Y:S01]  /*1610*/  IADD3.X R5, PT, PT, R21, R17, R5, P1, P4 ;  /* 0x0000001115057210 */ /* 0x000fe20000fe8405 */
[----:B------:R-:W-:Y:S06]  /*1620*/  @P0 BRA `(.L_x_28) ;  /* 0xfffffffc00940947 */ /* 0x000fec000383ffff */
[----:B------:R-:W-:-:S07]  /*1630*/  IMAD.U32 R15, RZ, RZ, UR10 ;  /* 0x0000000aff0f7e24 */ /* 0x000fce000f8e00ff */
.L_x_27:
[----:B------:R-:W-:-:S09]  /*1640*/  UISETP.NE.AND UP1, UPT, UR7, URZ, UPT ;  /* 0x000000ff0700728c */ /* 0x000fd2000bf25270 */
[----:B------:R-:W-:Y:S05]  /*1650*/  BRA.U !UP1, `(.L_x_29) ;  /* 0x0000000109b87547 */ /* 0x000fea000b800000 */
[----:B------:R-:W-:Y:S01]  /*1660*/  UISETP.NE.AND UP1, UPT, UR4, URZ, UPT ;  /* 0x000000ff0400728c */ /* 0x000fe2000bf25270 */
[----:B------:R-:W-:Y:S10]  /*1670*/  BRA.U !UP0, `(.L_x_30) ;  /* 0x0000000108487547 */ /* 0x000ff4000b800000 */
[----:B------:R-:W0:Y:S01]  /*1680*/  S2UR UR6, SR_CgaCtaId ;  /* 0x00000000000679c3 */ /* 0x000e220000008800 */
[----:B------:R-:W-:-:S07]  /*1690*/  UMOV UR5, 0x400 ;  /* 0x0000040000057882 */ /* 0x000fce0000000000 */
[----:B-----5:R-:W2:Y:S01]  /*16a0*/  LDC R9, c[0x0][0x3b0] ;  /* 0x0000ec00ff097b82 */ /* 0x020ea20000000800 */
[----:B0-----:R-:W-:Y:S01]  /*16b0*/  ULEA UR5, UR6, UR5, 0x18 ;  /* 0x0000000506057291 */ /* 0x001fe2000f8ec0ff */
[C---:B--2---:R-:W-:Y:S02]  /*16c0*/  IMAD R4, R15.reuse, R9, R0 ;  /* 0x000000090f047224 */ /* 0x044fe400078e0200 */
[----:B------:R-:W-:-:S03]  /*16d0*/  VIADD R15, R15, 0x4 ;  /* 0x000000040f0f7836 */ /* 0x000fc60000000000 */
[----:B------:R-:W-:-:S05]  /*16e0*/  LEA R4, R4, UR5, 0x3 ;  /* 0x0000000504047c11 */ /* 0x000fca000f8e18ff */
[C---:B------:R-:W-:Y:S01]  /*16f0*/  IMAD R8, R9.reuse, 0x8, R4 ;  /* 0x0000000809087824 */ /* 0x040fe200078e0204 */
[----:B-1----:R-:W-:Y:S03]  /*1700*/  LDS.64 R6, [R4] ;  /* 0x0000000004067984 */ /* 0x002fe60000000a00 */
[----:B------:R-:W-:-:S04]  /*1710*/  IMAD R10, R9, 0x8, R8 ;  /* 0x00000008090a7824 */ /* 0x000fc800078e0208 */
[----:B------:R-:W-:Y:S02]  /*1720*/  IMAD R12, R9, 0x8, R10 ;  /* 0x00000008090c7824 */ /* 0x000fe400078e020a */
[----:B------:R-:W0:Y:S04]  /*1730*/  LDS.64 R8, [R8] ;  /* 0x0000000008087984 */ /* 0x000e280000000a00 */
[----:B------:R-:W-:Y:S04]  /*1740*/  LDS.64 R10, [R10] ;  /* 0x000000000a0a7984 */ /* 0x000fe80000000a00 */
[----:B------:R-:W1:Y:S01]  /*1750*/  LDS.64 R12, [R12] ;  /* 0x000000000c0c7984 */ /* 0x000e620000000a00 */
[----:B0-----:R-:W-:-:S04]  /*1760*/  IADD3 R17, P0, P1, R8, R6, R2 ;  /* 0x0000000608117210 */ /* 0x001fc8000791e002 */
[----:B------:R-:W-:Y:S02]  /*1770*/  IADD3.X R5, PT, PT, R9, R7, R5, P0, P1 ;  /* 0x0000000709057210 */ /* 0x000fe400007e2405 */
[----:B-1----:R-:W-:-:S04]  /*1780*/  IADD3 R2, P2, P3, R12, R10, R17 ;  /* 0x0000000a0c027210 */ /* 0x002fc80007b5e011 */
[----:B------:R-:W-:-:S09]  /*1790*/  IADD3.X R5, PT, PT, R13, R11, R5, P2, P3 ;  /* 0x0000000b0d057210 */ /* 0x000fd200017e6405 */
.L_x_30:
[----:B------:R-:W-:Y:S05]  /*17a0*/  BRA.U !UP1, `(.L_x_29) ;  /* 0x0000000109647547 */ /* 0x000fea000b800000 */
[----:B------:R-:W-:Y:S01]  /*17b0*/  UISETP.NE.AND UP1, UPT, UR4, 0x1, UPT ;  /* 0x000000010400788c */ /* 0x000fe2000bf25270 */
[----:B------:R-:W-:-:S08]  /*17c0*/  LOP3.LUT P0, RZ, R23, 0x1, RZ, 0xc0, !PT ;  /* 0x0000000117ff7812 */ /* 0x000fd0000780c0ff */
[----:B------:R-:W-:Y:S05]  /*17d0*/  BRA.U !UP1, `(.L_x_31) ;  /* 0x0000000109307547 */ /* 0x000fea000b800000 */
[----:B------:R-:W0:Y:S01]  /*17e0*/  S2UR UR6, SR_CgaCtaId ;  /* 0x00000000000679c3 */ /* 0x000e220000008800 */
[----:B------:R-:W-:-:S07]  /*17f0*/  UMOV UR5, 0x400 ;  /* 0x0000040000057882 */ /* 0x000fce0000000000 */
[----:B------:R-:W2:Y:S01]  /*1800*/  LDC R4, c[0x0][0x3b0] ;  /* 0x0000ec00ff047b82 */ /* 0x000ea20000000800 */
[----:B0-----:R-:W-:Y:S01]  /*1810*/  ULEA UR5, UR6, UR5, 0x18 ;  /* 0x0000000506057291 */ /* 0x001fe2000f8ec0ff */
[C---:B--2---:R-:W-:Y:S01]  /*1820*/  IMAD R6, R15.reuse, R4, R0 ;  /* 0x000000040f067224 */ /* 0x044fe200078e0200 */
[----:B------:R-:W-:-:S04]  /*1830*/  IADD3 R15, PT, PT, R15, 0x2, RZ ;  /* 0x000000020f0f7810 */ /* 0x000fc80007ffe0ff */
[----:B-1----:R-:W-:-:S05]  /*1840*/  LEA R7, R6, UR5, 0x3 ;  /* 0x0000000506077c11 */ /* 0x002fca000f8e18ff */
[----:B-----5:R-:W-:Y:S02]  /*1850*/  IMAD R8, R4, 0x8, R7 ;  /* 0x0000000804087824 */ /* 0x020fe400078e0207 */
[----:B------:R-:W-:Y:S04]  /*1860*/  LDS.64 R6, [R7] ;  /* 0x0000000007067984 */ /* 0x000fe80000000a00 */
[----:B------:R-:W0:Y:S02]  /*1870*/  LDS.64 R8, [R8] ;  /* 0x0000000008087984 */ /* 0x000e240000000a00 */
[----:B0-----:R-:W-:-:S04]  /*1880*/  IADD3 R2, P1, P2, R8, R6, R2 ;  /* 0x0000000608027210 */ /* 0x001fc80007a3e002 */
[----:B------:R-:W-:-:S09]  /*1890*/  IADD3.X R5, PT, PT, R9, R7, R5, P1, P2 ;  /* 0x0000000709057210 */ /* 0x000fd20000fe4405 */
.L_x_31:
[----:B------:R-:W-:Y:S05]  /*18a0*/  @!P0 BRA `(.L_x_29) ;  /* 0x0000000000248947 */ /* 0x000fea0003800000 */
[----:B------:R-:W0:Y:S01]  /*18b0*/  S2UR UR6, SR_CgaCtaId ;  /* 0x00000000000679c3 */ /* 0x000e220000008800 */
[----:B------:R-:W2:Y:S01]  /*18c0*/  LDCU UR12, c[0x0][0x3b0] ;  /* 0x00007600ff0c77ac */ /* 0x000ea20008000800 */
[----:B------:R-:W-:Y:S01]  /*18d0*/  UMOV UR5, 0x400 ;  /* 0x0000040000057882 */ /* 0x000fe20000000000 */
[----:B--2---:R-:W-:Y:S01]  /*18e0*/  IMAD R15, R15, UR12, R0 ;  /* 0x0000000c0f0f7c24 */ /* 0x004fe2000f8e0200 */
[----:B0-----:R-:W-:-:S06]  /*18f0*/  ULEA UR5, UR6, UR5, 0x18 ;  /* 0x0000000506057291 */ /* 0x001fcc000f8ec0ff */
[----:B------:R-:W-:-:S06]  /*1900*/  LEA R6, R15, UR5, 0x3 ;  /* 0x000000050f067c11 */ /* 0x000fcc000f8e18ff */
[----:B-1----:R-:W0:Y:S02]  /*1910*/  LDS.64 R6, [R6] ;  /* 0x0000000006067984 */ /* 0x002e240000000a00 */
[----:B0-----:R-:W-:-:S05]  /*1920*/  IADD3 R2, P0, PT, R6, R2, RZ ;  /* 0x0000000206027210 */ /* 0x001fca0007f1e0ff */
[----:B------:R-:W-:-:S08]  /*1930*/  IMAD.X R5, R7, 0x1, R5, P0 ;  /* 0x0000000107057824 */ /* 0x000fd000000e0605 */
.L_x_29:
[----:B-1----:R-:W0:Y:S01]  /*1940*/  LDC.64 R6, c[0x0][0x398] ;  /* 0x0000e600ff067b82 */ /* 0x002e220000000a00 */
[----:B------:R-:W1:Y:S01]  /*1950*/  LDCU UR5, c[0x0][0x3b0] ;  /* 0x00007600ff0577ac */ /* 0x000e620008000800 */
[----:B------:R-:W-:Y:S02]  /*1960*/  IMAD.MOV.U32 R4, RZ, RZ, R2 ;  /* 0x000000ffff047224 */ /* 0x000fe400078e0002 */
[----:B0-----:R-:W-:-:S04]  /*1970*/  IMAD.WIDE.U32 R6, R0, 0x8, R6 ;  /* 0x0000000800067825 */ /* 0x001fc800078e0006 */
[----:B------:R-:W-:Y:S01]  /*1980*/  IMAD.IADD R0, R3, 0x1, R0 ;  /* 0x0000000103007824 */ /* 0x000fe200078e0200 */
[----:B------:R0:W-:Y:S04]  /*1990*/  REDG.E.ADD.64.STRONG.GPU desc[UR8][R6.64], R4 ;  /* 0x000000040600798e */ /* 0x0001e8000c12e508 */
[----:B-1----:R-:W-:-:S13]  /*19a0*/  ISETP.GE.AND P0, PT, R0, UR5, PT ;  /* 0x0000000500007c0c */ /* 0x002fda000bf06270 */
[----:B0-----:R-:W-:Y:S05]  /*19b0*/  @!P0 BRA `(.L_x_32) ;  /* 0xfffffff800788947 */ /* 0x001fea000383ffff */
[----:B------:R-:W-:Y:S05]  /*19c0*/  EXIT ;  /* 0x000000000000794d */ /* 0x000fea0003800000 */
.L_x_26:
[----:B-----5:R-:W0:Y:S01]  /*19d0*/  I2F.U32.RP R8, R3 ;  /* 0x0000000300087306 */ /* 0x020e220000209000 */
[----:B------:R-:W-:Y:S01]  /*19e0*/  IMAD.IADD R6, R0, 0x1, R3 ;  /* 0x0000000100067824 */ /* 0x000fe200078e0203 */
[----:B------:R-:W-:Y:S01]  /*19f0*/  ISETP.NE.U32.AND P2, PT, R3, RZ, PT ;  /* 0x000000ff0300720c */ /* 0x000fe20003f45070 */
[----:B------:R-:W-:Y:S03]  /*1a00*/  BSSY.RECONVERGENT B0, `(.L_x_33) ;  /* 0x0000025000007945 */ /* 0x000fe60003800200 */
[C---:B------:R-:W-:Y:S02]  /*1a10*/  ISETP.GE.AND P0, PT, R6.reuse, UR5, PT ;  /* 0x0000000506007c0c */ /* 0x040fe4000bf06270 */
[----:B------:R-:W-:Y:S02]  /*1a20*/  VIMNMX R2, PT, PT, R6, UR5, !PT ;  /* 0x0000000506027c48 */ /* 0x000fe4000ffe0100 */
[----:B-1----:R-:W-:-:S04]  /*1a30*/  SEL R7, RZ, 0x1, P0 ;  /* 0x00000001ff077807 */ /* 0x002fc80000000000 */
[----:B------:R-:W-:Y:S01]  /*1a40*/  IADD3 R2, PT, PT, R2, -R6, -R7 ;  /* 0x8000000602027210 */ /* 0x000fe20007ffe807 */
[----:B0-----:R-:W0:Y:S02]  /*1a50*/  MUFU.RCP R8, R8 ;  /* 0x0000000800087308 */ /* 0x001e240000001000 */
[----:B0-----:R-:W-:-:S06]  /*1a60*/  VIADD R4, R8, 0xffffffe ;  /* 0x0ffffffe08047836 */ /* 0x001fcc0000000000 */
[----:B------:R0:W1:Y:S02]  /*1a70*/  F2I.FTZ.U32.TRUNC.NTZ R5, R4 ;  /* 0x0000000400057305 */ /* 0x000064000021f000 */
[----:B0-----:R-:W-:Y:S02]  /*1a80*/  IMAD.MOV.U32 R4, RZ, RZ, RZ ;  /* 0x000000ffff047224 */ /* 0x001fe400078e00ff */
[----:B-1----:R-:W-:-:S04]  /*1a90*/  IMAD.MOV R10, RZ, RZ, -R5 ;  /* 0x000000ffff0a7224 */ /* 0x002fc800078e0a05 */
[----:B------:R-:W-:-:S04]  /*1aa0*/  IMAD R9, R10, R3, RZ ;  /* 0x000000030a097224 */ /* 0x000fc800078e02ff */
[----:B------:R-:W-:-:S06]  /*1ab0*/  IMAD.HI.U32 R9, R5, R9, R4 ;  /* 0x0000000905097227 */ /* 0x000fcc00078e0004 */
[----:B------:R-:W-:-:S05]  /*1ac0*/  IMAD.HI.U32 R6, R9, R2, RZ ;  /* 0x0000000209067227 */ /* 0x000fca00078e00ff */
[----:B------:R-:W-:-:S05]  /*1ad0*/  IADD3 R4, PT, PT, -R6, RZ, RZ ;  /* 0x000000ff06047210 */ /* 0x000fca0007ffe1ff */
[----:B------:R-:W-:Y:S02]  /*1ae0*/  IMAD R2, R3, R4, R2 ;  /* 0x0000000403027224 */ /* 0x000fe400078e0202 */
[----:B------:R-:W0:Y:S03]  /*1af0*/  LDC.64 R4, c[0x0][0x398] ;  /* 0x0000e600ff047b82 */ /* 0x000e260000000a00 */
        /* <DEDUP_REMOVED lines=9> */
[----:B------:R-:W-:-:S13]  /*1b90*/  ISETP.NE.AND P0, PT, R6, 0x3, PT ;  /* 0x000000030600780c */ /* 0x000fda0003f05270 */
[----:B0-----:R-:W-:Y:S05]  /*1ba0*/  @!P0 BRA `(.L_x_34) ;  /* 0x0000000000288947 */ /* 0x001fea0003800000 */
[----:B------:R-:W0:Y:S01]  /*1bb0*/  LDC.64 R8, c[0x0][0x398] ;  /* 0x0000e600ff087b82 */ /* 0x000e220000000a00 */
[----:B------:R-:W-:Y:S02]  /*1bc0*/  VIADD R2, R2, 0x1 ;  /* 0x0000000102027836 */ /* 0x000fe40000000000 */
[----:B------:R-:W-:-:S03]  /*1bd0*/  IMAD.MOV.U32 R10, RZ, RZ, RZ ;  /* 0x000000ffff0a7224 */ /* 0x000fc600078e00ff */
[----:B------:R-:W-:-:S07]  /*1be0*/  LOP3.LUT R11, R2, 0x3, RZ, 0xc0, !PT ;  /* 0x00000003020b7812 */ /* 0x000fce00078ec0ff */
.L_x_35:
[----:B------:R-:W-:Y:S02]  /*1bf0*/  VIADD R10, R10, 0x1 ;  /* 0x000000010a0a7836 */ /* 0x000fe40000000000 */
[----:B0-----:R-:W-:-:S03]  /*1c00*/  IMAD.WIDE.U32 R6, R0, 0x8, R8 ;  /* 0x0000000800067825 */ /* 0x001fc600078e0008 */
[----:B------:R-:W-:Y:S02]  /*1c10*/  ISETP.NE.AND P0, PT, R10, R11, PT ;  /* 0x0000000b0a00720c */ /* 0x000fe40003f05270 */
[----:B------:R1:W-:Y:S01]  /*1c20*/  REDG.E.OR.64.STRONG.GPU desc[UR8][R6.64], RZ ;  /* 0x000000ff0600798e */ /* 0x0003e2000f12e508 */
[----:B------:R-:W-:-:S10]  /*1c30*/  IADD3 R0, PT, PT, R3, R0, RZ ;  /* 0x0000000003007210 */ /* 0x000fd40007ffe0ff */
[----:B-1----:R-:W-:Y:S05]  /*1c40*/  @P0 BRA `(.L_x_35) ;  /* 0xfffffffc00e80947 */ /* 0x002fea000383ffff */
.L_x_34:
[----:B------:R-:W-:Y:S05]  /*1c50*/  BSYNC.RECONVERGENT B0 ;  /* 0x0000000000007941 */ /* 0x000fea0003800200 */
.L_x_33:
[----:B------:R-:W-:Y:S05]  /*1c60*/  @!P1 EXIT ;  /* 0x000000000000994d */ /* 0x000fea0003800000 */
.L_x_36:
[----:B------:R-:W-:Y:S02]  /*1c70*/  IMAD.IADD R6, R3, 0x1, R0 ;  /* 0x0000000103067824 */ /* 0x000fe400078e0200 */
[----:B------:R-:W-:-:S04]  /*1c80*/  IMAD.WIDE.U32 R12, R0, 0x8, R4 ;  /* 0x00000008000c7825 */ /* 0x000fc800078e0004 */
[C---:B------:R-:W-:Y:S01]  /*1c90*/  IMAD.IADD R8, R6.reuse, 0x1, R3 ;  /* 0x0000000106087824 */ /* 0x040fe200078e0203 */
[----:B------:R0:W-:Y:S01]  /*1ca0*/  REDG.E.OR.64.STRONG.GPU desc[UR8][R12.64], RZ ;  /* 0x000000ff0c00798e */ /* 0x0001e2000f12e508 */
[----:B------:R-:W-:-:S04]  /*1cb0*/  IMAD.WIDE.U32 R6, R6, 0x8, R4 ;  /* 0x0000000806067825 */ /* 0x000fc800078e0004 */
[C---:B------:R-:W-:Y:S01]  /*1cc0*/  IMAD.IADD R2, R8.reuse, 0x1, R3 ;  /* 0x0000000108027824 */ /* 0x040fe200078e0203 */
[----:B------:R0:W-:Y:S01]  /*1cd0*/  REDG.E.OR.64.STRONG.GPU desc[UR8][R6.64], RZ ;  /* 0x000000ff0600798e */ /* 0x0001e2000f12e508 */
[----:B------:R-:W-:-:S04]  /*1ce0*/  IMAD.WIDE.U32 R8, R8, 0x8, R4 ;  /* 0x0000000808087825 */ /* 0x000fc800078e0004 */
[C---:B------:R-:W-:Y:S01]  /*1cf0*/  IMAD.IADD R0, R2.reuse, 0x1, R3 ;  /* 0x0000000102007824 */ /* 0x040fe200078e0203 */
[----:B------:R0:W-:Y:S01]  /*1d00*/  REDG.E.OR.64.STRONG.GPU desc[UR8][R8.64], RZ ;  /* 0x000000ff0800798e */ /* 0x0001e2000f12e508 */
[----:B------:R-:W-:-:S03]  /*1d10*/  IMAD.WIDE.U32 R10, R2, 0x8, R4 ;  /* 0x00000008020a7825 */ /* 0x000fc600078e0004 */
[----:B------:R-:W-:Y:S02]  /*1d20*/  ISETP.GE.AND P0, PT, R0, UR5, PT ;  /* 0x0000000500007c0c */ /* 0x000fe4000bf06270 */
[----:B------:R0:W-:Y:S11]  /*1d30*/  REDG.E.OR.64.STRONG.GPU desc[UR8][R10.64], RZ ;  /* 0x000000ff0a00798e */ /* 0x0001f6000f12e508 */
[----:B0-----:R-:W-:Y:S05]  /*1d40*/  @!P0 BRA `(.L_x_36) ;  /* 0xfffffffc00c88947 */ /* 0x001fea000383ffff */
[----:B------:R-:W-:Y:S05]  /*1d50*/  EXIT ;  /* 0x000000000000794d */ /* 0x000fea0003800000 */
        .weak           $__internal_0_$__cuda_sm20_div_rn_f64_full
        .type           $__internal_0_$__cuda_sm20_div_rn_f64_full,@function
        .size           $__internal_0_$__cuda_sm20_div_rn_f64_full,($__internal_1_$__cuda_sm20_dsqrt_rn_f64_mediumpath_v1 - $__internal_0_$__cuda_sm20_div_rn_f64_full)
$__internal_0_$__cuda_sm20_div_rn_f64_full:
[----:B------:R-:W-:Y:S01]  /*1d60*/  IMAD.MOV.U32 R19, RZ, RZ, R25 ;  /* 0x000000ffff137224 */ /* 0x000fe200078e0019 */
[C---:B------:R-:W-:Y:S01]  /*1d70*/  FSETP.GEU.AND P0, PT, |R7|.reuse, 1.469367938527859385e-39, PT ;  /* 0x001000000700780b */ /* 0x040fe20003f0e200 */
[----:B------:R-:W-:Y:S01]  /*1d80*/  IMAD.U32 R14, RZ, RZ, UR10 ;  /* 0x0000000aff0e7e24 */ /* 0x000fe2000f8e00ff */
[----:B------:R-:W-:Y:S01]  /*1d90*/  LOP3.LUT R13, R7, 0x800fffff, RZ, 0xc0, !PT ;  /* 0x800fffff070d7812 */ /* 0x000fe200078ec0ff */
[----:B------:R-:W-:Y:S01]  /*1da0*/  IMAD.MOV.U32 R15, RZ, RZ, R7 ;  /* 0x000000ffff0f7224 */ /* 0x000fe200078e0007 */
[----:B------:R-:W-:Y:S01]  /*1db0*/  FSETP.GEU.AND P2, PT, |R19|, 1.469367938527859385e-39, PT ;  /* 0x001000001300780b */ /* 0x000fe20003f4e200 */
[----:B------:R-:W-:Y:S01]  /*1dc0*/  IMAD.MOV.U32 R29, RZ, RZ, 0x1ca00000 ;  /* 0x1ca00000ff1d7424 */ /* 0x000fe200078e00ff */
[----:B------:R-:W-:Y:S01]  /*1dd0*/  MOV R12, UR10 ;  /* 0x0000000a000c7c02 */ /* 0x000fe20008000f00 */
[----:B------:R-:W-:Y:S01]  /*1de0*/  IMAD.MOV.U32 R18, RZ, RZ, R24 ;  /* 0x000000ffff127224 */ /* 0x000fe200078e0018 */
[----:B------:R-:W-:Y:S01]  /*1df0*/  LOP3.LUT R13, R13, 0x3ff00000, RZ, 0xfc, !PT ;  /* 0x3ff000000d0d7812 */ /* 0x000fe200078efcff */
[----:B------:R-:W-:Y:S01]  /*1e00*/  IMAD.MOV.U32 R24, RZ, RZ, 0x1 ;  /* 0x00000001ff187424 */ /* 0x000fe200078e00ff */
[----:B------:R-:W-:Y:S01]  /*1e10*/  LOP3.LUT R28, R19, 0x7ff00000, RZ, 0xc0, !PT ;  /* 0x7ff00000131c7812 */ /* 0x000fe200078ec0ff */
[----:B------:R-:W-:Y:S01]  /*1e20*/  IMAD.MOV.U32 R20, RZ, RZ, R18 ;  /* 0x000000ffff147224 */ /* 0x000fe200078e0012 */
[----:B------:R-:W-:Y:S01]  /*1e30*/  LOP3.LUT R31, R7, 0x7ff00000, RZ, 0xc0, !PT ;  /* 0x7ff00000071f7812 */ /* 0x000fe200078ec0ff */
[----:B------:R-:W-:Y:S01]  /*1e40*/  @!P0 DMUL R12, R14, 8.98846567431157953865e+307 ;  /* 0x7fe000000e0c8828 */ /* 0x000fe20000000000 */
[----:B------:R-:W-:Y:S02]  /*1e50*/  BSSY.RECONVERGENT B1, `(.L_x_37) ;  /* 0x000004c000017945 */ /* 0x000fe40003800200 */
[C---:B------:R-:W-:Y:S01]  /*1e60*/  ISETP.GE.U32.AND P1, PT, R28.reuse, R31, PT ;  /* 0x0000001f1c00720c */ /* 0x040fe20003f26070 */
[----:B------:R-:W-:Y:S01]  /*1e70*/  @!P2 IMAD.MOV.U32 R22, RZ, RZ, RZ ;  /* 0x000000ffff16a224 */ /* 0x000fe200078e00ff */
[----:B------:R-:W-:Y:S01]  /*1e80*/  @!P2 LOP3.LUT R21, R15, 0x7ff00000, RZ, 0xc0, !PT ;  /* 0x7ff000000f15a812 */ /* 0x000fe200078ec0ff */
[----:B------:R-:W0:Y:S03]  /*1e90*/  MUFU.RCP64H R25, R13 ;  /* 0x0000000d00197308 */ /* 0x000e260000001800 */
[----:B------:R-:W-:-:S02]  /*1ea0*/  @!P2 ISETP.GE.U32.AND P3, PT, R28, R21, PT ;  /* 0x000000151c00a20c */ /* 0x000fc40003f66070 */
[C---:B------:R-:W-:Y:S02]  /*1eb0*/  SEL R21, R29.reuse, 0x63400000, !P1 ;  /* 0x634000001d157807 */ /* 0x040fe40004800000 */
[----:B------:R-:W-:Y:S02]  /*1ec0*/  @!P2 SEL R23, R29, 0x63400000, !P3 ;  /* 0x634000001d17a807 */ /* 0x000fe40005800000 */
[--C-:B------:R-:W-:Y:S02]  /*1ed0*/  LOP3.LUT R21, R21, 0x800fffff, R19.reuse, 0xf8, !PT ;  /* 0x800fffff15157812 */ /* 0x100fe400078ef813 */
[----:B------:R-:W-:Y:S02]  /*1ee0*/  @!P2 LOP3.LUT R23, R23, 0x80000000, R19, 0xf8, !PT ;  /* 0x800000001717a812 */ /* 0x000fe400078ef813 */
[----:B------:R-:W-:Y:S02]  /*1ef0*/  @!P0 LOP3.LUT R31, R13, 0x7ff00000, RZ, 0xc0, !PT ;  /* 0x7ff000000d1f8812 */ /* 0x000fe400078ec0ff */
[----:B------:R-:W-:-:S06]  /*1f00*/  @!P2 LOP3.LUT R23, R23, 0x100000, RZ, 0xfc, !PT ;  /* 0x001000001717a812 */ /* 0x000fcc00078efcff */
[----:B------:R-:W-:Y:S02]  /*1f10*/  @!P2 DFMA R20, R20, 2, -R22 ;  /* 0x400000001414a82b */ /* 0x000fe40000000816 */
[----:B0-----:R-:W-:-:S08]  /*1f20*/  DFMA R22, R24, -R12, 1 ;  /* 0x3ff000001816742b */ /* 0x001fd0000000080c */
[----:B------:R-:W-:-:S08]  /*1f30*/  DFMA R22, R22, R22, R22 ;  /* 0x000000161616722b */ /* 0x000fd00000000016 */
[----:B------:R-:W-:-:S08]  /*1f40*/  DFMA R22, R24, R22, R24 ;  /* 0x000000161816722b */ /* 0x000fd00000000018 */
[----:B------:R-:W-:-:S08]  /*1f50*/  DFMA R24, R22, -R12, 1 ;  /* 0x3ff000001618742b */ /* 0x000fd0000000080c */
[----:B------:R-:W-:-:S08]  /*1f60*/  DFMA R22, R22, R24, R22 ;  /* 0x000000181616722b */ /* 0x000fd00000000016 */
[----:B------:R-:W-:-:S08]  /*1f70*/  DMUL R24, R22, R20 ;  /* 0x0000001416187228 */ /* 0x000fd00000000000 */
[----:B------:R-:W-:-:S08]  /*1f80*/  DFMA R26, R24, -R12, R20 ;  /* 0x8000000c181a722b */ /* 0x000fd00000000014 */
[----:B------:R-:W-:Y:S01]  /*1f90*/  DFMA R26, R22, R26, R24 ;  /* 0x0000001a161a722b */ /* 0x000fe20000000018 */
[----:B------:R-:W-:Y:S01]  /*1fa0*/  IMAD.MOV.U32 R24, RZ, RZ, R28 ;  /* 0x000000ffff187224 */ /* 0x000fe200078e001c */
[----:B------:R-:W-:-:S05]  /*1fb0*/  @!P2 LOP3.LUT R24, R21, 0x7ff00000, RZ, 0xc0, !PT ;  /* 0x7ff000001518a812 */ /* 0x000fca00078ec0ff */
[----:B------:R-:W-:-:S05]  /*1fc0*/  VIADD R22, R24, 0xffffffff ;  /* 0xffffffff18167836 */ /* 0x000fca0000000000 */
[----:B------:R-:W-:Y:S02]  /*1fd0*/  ISETP.GT.U32.AND P0, PT, R22, 0x7feffffe, PT ;  /* 0x7feffffe1600780c */ /* 0x000fe40003f04070 */
[----:B------:R-:W-:-:S04]  /*1fe0*/  IADD3 R22, PT, PT, R31, -0x1, RZ ;  /* 0xffffffff1f167810 */ /* 0x000fc80007ffe0ff */
[----:B------:R-:W-:-:S13]  /*1ff0*/  ISETP.GT.U32.OR P0, PT, R22, 0x7feffffe, P0 ;  /* 0x7feffffe1600780c */ /* 0x000fda0000704470 */
[----:B------:R-:W-:Y:S05]  /*2000*/  @P0 BRA `(.L_x_38) ;  /* 0x00000000006c0947 */ /* 0x000fea0003800000 */
[----:B------:R-:W-:-:S04]  /*2010*/  LOP3.LUT R19, R15, 0x7ff00000, RZ, 0xc0, !PT ;  /* 0x7ff000000f137812 */ /* 0x000fc800078ec0ff */
[CC--:B------:R-:W-:Y:S02]  /*2020*/  VIADDMNMX R18, R28.reuse, -R19.reuse, 0xb9600000, !PT ;  /* 0xb96000001c127446 */ /* 0x0c0fe40007800913 */
[----:B------:R-:W-:Y:S02]  /*2030*/  ISETP.GE.U32.AND P0, PT, R28, R19, PT ;  /* 0x000000131c00720c */ /* 0x000fe40003f06070 */
[----:B------:R-:W-:Y:S02]  /*2040*/  VIMNMX R18, PT, PT, R18, 0x46a00000, PT ;  /* 0x46a0000012127848 */ /* 0x000fe40003fe0100 */
[----:B------:R-:W-:-:S05]  /*2050*/  SEL R29, R29, 0x63400000, !P0 ;  /* 0x634000001d1d7807 */ /* 0x000fca0004000000 */
[----:B------:R-:W-:Y:S02]  /*2060*/  IMAD.IADD R24, R18, 0x1, -R29 ;  /* 0x0000000112187824 */ /* 0x000fe400078e0a1d */
[----:B------:R-:W-:Y:S02]  /*2070*/  IMAD.MOV.U32 R18, RZ, RZ, RZ ;  /* 0x000000ffff127224 */ /* 0x000fe400078e00ff */
[----:B------:R-:W-:-:S06]  /*2080*/  VIADD R19, R24, 0x7fe00000 ;  /* 0x7fe0000018137836 */ /* 0x000fcc0000000000 */
[----:B------:R-:W-:-:S10]  /*2090*/  DMUL R22, R26, R18 ;  /* 0x000000121a167228 */ /* 0x000fd40000000000 */
[----:B------:R-:W-:-:S13]  /*20a0*/  FSETP.GTU.AND P0, PT, |R23|, 1.469367938527859385e-39, PT ;  /* 0x001000001700780b */ /* 0x000fda0003f0c200 */
[----:B------:R-:W-:Y:S05]  /*20b0*/  @P0 BRA `(.L_x_39) ;  /* 0x0000000000940947 */ /* 0x000fea0003800000 */
[----:B------:R-:W-:Y:S01]  /*20c0*/  DFMA R12, R26, -R12, R20 ;  /* 0x8000000c1a0c722b */ /* 0x000fe20000000014 */
[----:B------:R-:W-:-:S09]  /*20d0*/  IMAD.MOV.U32 R18, RZ, RZ, RZ ;  /* 0x000000ffff127224 */ /* 0x000fd200078e00ff */
[C---:B------:R-:W-:Y:S02]  /*20e0*/  FSETP.NEU.AND P0, PT, R13.reuse, RZ, PT ;  /* 0x000000ff0d00720b */ /* 0x040fe40003f0d000 */
[----:B------:R-:W-:-:S04]  /*20f0*/  LOP3.LUT R15, R13, 0x80000000, R15, 0x48, !PT ;  /* 0x800000000d0f7812 */ /* 0x000fc800078e480f */
[----:B------:R-:W-:-:S07]  /*2100*/  LOP3.LUT R19, R15, R19, RZ, 0xfc, !PT ;  /* 0x000000130f137212 */ /* 0x000fce00078efcff */
[----:B------:R-:W-:Y:S05]  /*2110*/  @!P0 BRA `(.L_x_39) ;  /* 0x00000000007c8947 */ /* 0x000fea0003800000 */
[----:B------:R-:W-:Y:S01]  /*2120*/  IMAD.MOV R13, RZ, RZ, -R24 ;  /* 0x000000ffff0d7224 */ /* 0x000fe200078e0a18 */
[----:B------:R-:W-:Y:S01]  /*2130*/  DMUL.RP R18, R26, R18 ;  /* 0x000000121a127228 */ /* 0x000fe20000008000 */
[----:B------:R-:W-:-:S06]  /*2140*/  IMAD.MOV.U32 R12, RZ, RZ, RZ ;  /* 0x000000ffff0c7224 */ /* 0x000fcc00078e00ff */
[----:B------:R-:W-:-:S03]  /*2150*/  DFMA R12, R22, -R12, R26 ;  /* 0x8000000c160c722b */ /* 0x000fc6000000001a */
[----:B------:R-:W-:-:S03]  /*2160*/  LOP3.LUT R15, R19, R15, RZ, 0x3c, !PT ;  /* 0x0000000f130f7212 */ /* 0x000fc600078e3cff */
[----:B------:R-:W-:-:S04]  /*2170*/  IADD3 R12, PT, PT, -R24, -0x43300000, RZ ;  /* 0xbcd00000180c7810 */ /* 0x000fc80007ffe1ff */
[----:B------:R-:W-:-:S04]  /*2180*/  FSETP.NEU.AND P0, PT, |R13|, R12, PT ;  /* 0x0000000c0d00720b */ /* 0x000fc80003f0d200 */
[----:B------:R-:W-:Y:S02]  /*2190*/  FSEL R22, R18, R22, !P0 ;  /* 0x0000001612167208 */ /* 0x000fe40004000000 */
[----:B------:R-:W-:Y:S01]  /*21a0*/  FSEL R23, R15, R23, !P0 ;  /* 0x000000170f177208 */ /* 0x000fe20004000000 */
[----:B------:R-:W-:Y:S06]  /*21b0*/  BRA `(.L_x_39) ;  /* 0x0000000000547947 */ /* 0x000fec0003800000 */
.L_x_38:
[----:B------:R-:W-:-:S14]  /*21c0*/  DSETP.NAN.AND P0, PT, R18, R18, PT ;  /* 0x000000121200722a */ /* 0x000fdc0003f08000 */
[----:B------:R-:W-:Y:S05]  /*21d0*/  @P0 BRA `(.L_x_40) ;  /* 0x0000000000440947 */ /* 0x000fea0003800000 */
[----:B------:R-:W-:-:S14]  /*21e0*/  DSETP.NAN.AND P0, PT, R14, R14, PT ;  /* 0x0000000e0e00722a */ /* 0x000fdc0003f08000 */
[----:B------:R-:W-:Y:S05]  /*21f0*/  @P0 BRA `(.L_x_41) ;  /* 0x0000000000300947 */ /* 0x000fea0003800000 */
[----:B------:R-:W-:Y:S01]  /*2200*/  ISETP.NE.AND P0, PT, R24, R31, PT ;  /* 0x0000001f1800720c */ /* 0x000fe20003f05270 */
[----:B------:R-:W-:Y:S01]  /*2210*/  IMAD.MOV.U32 R22, RZ, RZ, 0x0 ;  /* 0x00000000ff167424 */ /* 0x000fe200078e00ff */
[----:B------:R-:W-:-:S11]  /*2220*/  MOV R23, 0xfff80000 ;  /* 0xfff8000000177802 */ /* 0x000fd60000000f00 */
[----:B------:R-:W-:Y:S05]  /*2230*/  @!P0 BRA `(.L_x_39) ;  /* 0x0000000000348947 */ /* 0x000fea0003800000 */
[----:B------:R-:W-:Y:S02]  /*2240*/  ISETP.NE.AND P0, PT, R24, 0x7ff00000, PT ;  /* 0x7ff000001800780c */ /* 0x000fe40003f05270 */
[----:B------:R-:W-:Y:S02]  /*2250*/  LOP3.LUT R23, R19, 0x80000000, R15, 0x48, !PT ;  /* 0x8000000013177812 */ /* 0x000fe400078e480f */
[----:B------:R-:W-:-:S13]  /*2260*/  ISETP.EQ.OR P0, PT, R31, RZ, !P0 ;  /* 0x000000ff1f00720c */ /* 0x000fda0004702670 */
[----:B------:R-:W-:Y:S01]  /*2270*/  @P0 LOP3.LUT R12, R23, 0x7ff00000, RZ, 0xfc, !PT ;  /* 0x7ff00000170c0812 */ /* 0x000fe200078efcff */
[----:B------:R-:W-:Y:S02]  /*2280*/  @!P0 IMAD.MOV.U32 R22, RZ, RZ, RZ ;  /* 0x000000ffff168224 */ /* 0x000fe400078e00ff */
[----:B------:R-:W-:Y:S02]  /*2290*/  @P0 IMAD.MOV.U32 R22, RZ, RZ, RZ ;  /* 0x000000ffff160224 */ /* 0x000fe400078e00ff */
[----:B------:R-:W-:Y:S01]  /*22a0*/  @P0 IMAD.MOV.U32 R23, RZ, RZ, R12 ;  /* 0x000000ffff170224 */ /* 0x000fe200078e000c */
[----:B------:R-:W-:Y:S06]  /*22b0*/  BRA `(.L_x_39) ;  /* 0x0000000000147947 */ /* 0x000fec0003800000 */
.L_x_41:
[----:B------:R-:W-:Y:S01]  /*22c0*/  LOP3.LUT R23, R15, 0x80000, RZ, 0xfc, !PT ;  /* 0x000800000f177812 */ /* 0x000fe200078efcff */
[----:B------:R-:W-:Y:S01]  /*22d0*/  IMAD.MOV.U32 R22, RZ, RZ, R14 ;  /* 0x000000ffff167224 */ /* 0x000fe200078e000e */
[----:B------:R-:W-:Y:S06]  /*22e0*/  BRA `(.L_x_39) ;  /* 0x0000000000087947 */ /* 0x000fec0003800000 */
.L_x_40:
[----:B------:R-:W-:Y:S01]  /*22f0*/  LOP3.LUT R23, R19, 0x80000, RZ, 0xfc, !PT ;  /* 0x0008000013177812 */ /* 0x000fe200078efcff */
[----:B------:R-:W-:-:S07]  /*2300*/  IMAD.MOV.U32 R22, RZ, RZ, R18 ;  /* 0x000000ffff167224 */ /* 0x000fce00078e0012 */
.L_x_39:
[----:B------:R-:W-:Y:S05]  /*2310*/  BSYNC.RECONVERGENT B1 ;  /* 0x0000000000017941 */ /* 0x000fea0003800200 */
.L_x_37:
[----:B------:R-:W-:Y:S02]  /*2320*/  IMAD.MOV.U32 R12, RZ, RZ, R6 ;  /* 0x000000ffff0c7224 */ /* 0x000fe400078e0006 */
[----:B------:R-:W-:-:S04]  /*2330*/  IMAD.MOV.U32 R13, RZ, RZ, 0x0 ;  /* 0x00000000ff0d7424 */ /* 0x000fc800078e00ff */
[----:B------:R-:W-:Y:S05]  /*2340*/  RET.REL.NODEC R12 `(_Z18p2p_distancekernelPdS_S_P10hist_entryxdii) ;  /* 0xffffffdc0c2c7950 */ /* 0x000fea0003c3ffff */
        .weak           $__internal_1_$__cuda_sm20_dsqrt_rn_f64_mediumpath_v1
        .type           $__internal_1_$__cuda_sm20_dsqrt_rn_f64_mediumpath_v1,@function
        .size           $__internal_1_$__cuda_sm20_dsqrt_rn_f64_mediumpath_v1,(.L_x_48 - $__internal_1_$__cuda_sm20_dsqrt_rn_f64_mediumpath_v1)
$__internal_1_$__cuda_sm20_dsqrt_rn_f64_mediumpath_v1:
[----:B------:R-:W-:Y:S01]  /*2350*/  ISETP.GE.U32.AND P0, PT, R19, -0x3400000, PT ;  /* 0xfcc000001300780c */ /* 0x000fe20003f06070 */
[----:B------:R-:W-:Y:S01]  /*2360*/  BSSY.RECONVERGENT B1, `(.L_x_42) ;  /* 0x0000027000017945 */ /* 0x000fe20003800200 */
[----:B------:R-:W-:Y:S01]  /*2370*/  MOV R13, R23 ;  /* 0x00000017000d7202 */ /* 0x000fe20000000f00 */
[----:B------:R-:W-:Y:S02]  /*2380*/  IMAD.MOV.U32 R22, RZ, RZ, R6 ;  /* 0x000000ffff167224 */ /* 0x000fe400078e0006 */
[----:B------:R-:W-:Y:S02]  /*2390*/  IMAD.MOV.U32 R23, RZ, RZ, R15 ;  /* 0x000000ffff177224 */ /* 0x000fe400078e000f */
[----:B------:R-:W-:-:S06]  /*23a0*/  IMAD.MOV.U32 R19, RZ, RZ, R25 ;  /* 0x000000ffff137224 */ /* 0x000fcc00078e0019 */
[----:B------:R-:W-:Y:S05]  /*23b0*/  @!P0 BRA `(.L_x_43) ;  /* 0x0000000000208947 */ /* 0x000fea0003800000 */
[----:B------:R-:W-:-:S10]  /*23c0*/  DFMA.RM R20, R20, R22, R18 ;  /* 0x000000161414722b */ /* 0x000fd40000004012 */
[----:B------:R-:W-:-:S05]  /*23d0*/  IADD3 R18, P0, PT, R20, 0x1, RZ ;  /* 0x0000000114127810 */ /* 0x000fca0007f1e0ff */
[----:B------:R-:W-:-:S06]  /*23e0*/  IMAD.X R19, RZ, RZ, R21, P0 ;  /* 0x000000ffff137224 */ /* 0x000fcc00000e0615 */
[----:B------:R-:W-:-:S08]  /*23f0*/  DFMA.RP R12, -R20, R18, R12 ;  /* 0x00000012140c722b */ /* 0x000fd0000000810c */
[----:B------:R-:W-:-:S06]  /*2400*/  DSETP.GT.AND P0, PT, R12, RZ, PT ;  /* 0x000000ff0c00722a */ /* 0x000fcc0003f04000 */
[----:B------:R-:W-:Y:S02]  /*2410*/  FSEL R18, R18, R20, P0 ;  /* 0x0000001412127208 */ /* 0x000fe40000000000 */
[----:B------:R-:W-:Y:S01]  /*2420*/  FSEL R19, R19, R21, P0 ;  /* 0x0000001513137208 */ /* 0x000fe20000000000 */
[----:B------:R-:W-:Y:S06]  /*2430*/  BRA `(.L_x_44) ;  /* 0x0000000000647947 */ /* 0x000fec0003800000 */
.L_x_43:
[----:B------:R-:W-:-:S14]  /*2440*/  DSETP.NE.AND P0, PT, R12, RZ, PT ;  /* 0x000000ff0c00722a */ /* 0x000fdc0003f05000 */
[----:B------:R-:W-:Y:S05]  /*2450*/  @!P0 BRA `(.L_x_45) ;  /* 0x0000000000588947 */ /* 0x000fea0003800000 */
[----:B------:R-:W-:-:S13]  /*2460*/  ISETP.GE.AND P0, PT, R13, RZ, PT ;  /* 0x000000ff0d00720c */ /* 0x000fda0003f06270 */
[----:B------:R-:W-:Y:S02]  /*2470*/  @!P0 IMAD.MOV.U32 R18, RZ, RZ, 0x0 ;  /* 0x00000000ff128424 */ /* 0x000fe400078e00ff */
[----:B------:R-:W-:Y:S01]  /*2480*/  @!P0 IMAD.MOV.U32 R19, RZ, RZ, -0x80000 ;  /* 0xfff80000ff138424 */ /* 0x000fe200078e00ff */
[----:B------:R-:W-:Y:S06]  /*2490*/  @!P0 BRA `(.L_x_44) ;  /* 0x00000000004c8947 */ /* 0x000fec0003800000 */
[----:B------:R-:W-:-:S13]  /*24a0*/  ISETP.GT.AND P0, PT, R13, 0x7fefffff, PT ;  /* 0x7fefffff0d00780c */ /* 0x000fda0003f04270 */
[----:B------:R-:W-:Y:S05]  /*24b0*/  @P0 BRA `(.L_x_45) ;  /* 0x0000000000400947 */ /* 0x000fea0003800000 */
[----:B------:R-:W-:Y:S01]  /*24c0*/  DMUL R12, R12, 8.11296384146066816958e+31 ;  /* 0x469000000c0c7828 */ /* 0x000fe20000000000 */
[----:B------:R-:W-:Y:S01]  /*24d0*/  IMAD.MOV.U32 R18, RZ, RZ, RZ ;  /* 0x000000ffff127224 */ /* 0x000fe200078e00ff */
[----:B------:R-:W-:Y:S01]  /*24e0*/  MOV R22, 0x0 ;  /* 0x0000000000167802 */ /* 0x000fe20000000f00 */
[----:B------:R-:W-:-:S03]  /*24f0*/  IMAD.MOV.U32 R23, RZ, RZ, 0x3fd80000 ;  /* 0x3fd80000ff177424 */ /* 0x000fc600078e00ff */
[----:B------:R-:W0:Y:S02]  /*2500*/  MUFU.RSQ64H R19, R13 ;  /* 0x0000000d00137308 */ /* 0x000e240000001c00 */
[----:B0-----:R-:W-:-:S08]  /*2510*/  DMUL R20, R18, R18 ;  /* 0x0000001212147228 */ /* 0x001fd00000000000 */
[----:B------:R-:W-:-:S08]  /*2520*/  DFMA R20, R12, -R20, 1 ;  /* 0x3ff000000c14742b */ /* 0x000fd00000000814 */
[----:B------:R-:W-:Y:S02]  /*2530*/  DFMA R22, R20, R22, 0.5 ;  /* 0x3fe000001416742b */ /* 0x000fe40000000016 */
[----:B------:R-:W-:-:S08]  /*2540*/  DMUL R20, R18, R20 ;  /* 0x0000001412147228 */ /* 0x000fd00000000000 */
[----:B------:R-:W-:-:S08]  /*2550*/  DFMA R20, R22, R20, R18 ;  /* 0x000000141614722b */ /* 0x000fd00000000012 */
[----:B------:R-:W-:Y:S02]  /*2560*/  DMUL R18, R12, R20 ;  /* 0x000000140c127228 */ /* 0x000fe40000000000 */
[----:B------:R-:W-:-:S06]  /*2570*/  VIADD R21, R21, 0xfff00000 ;  /* 0xfff0000015157836 */ /* 0x000fcc0000000000 */
[----:B------:R-:W-:-:S08]  /*2580*/  DFMA R22, R18, -R18, R12 ;  /* 0x800000121216722b */ /* 0x000fd0000000000c */
[----:B------:R-:W-:-:S10]  /*2590*/  DFMA R18, R20, R22, R18 ;  /* 0x000000161412722b */ /* 0x000fd40000000012 */
[----:B------:R-:W-:Y:S01]  /*25a0*/  VIADD R19, R19, 0xfcb00000 ;  /* 0xfcb0000013137836 */ /* 0x000fe20000000000 */
[----:B------:R-:W-:Y:S06]  /*25b0*/  BRA `(.L_x_44) ;  /* 0x0000000000047947 */ /* 0x000fec0003800000 */
.L_x_45:
[----:B------:R-:W-:-:S11]  /*25c0*/  DADD R18, R12, R12 ;  /* 0x000000000c127229 */ /* 0x000fd6000000000c */
.L_x_44:
[----:B------:R-:W-:Y:S05]  /*25d0*/  BSYNC.RECONVERGENT B1 ;  /* 0x0000000000017941 */ /* 0x000fea0003800200 */
.L_x_42:
[----:B------:R-:W-:Y:S02]  /*25e0*/  IMAD.MOV.U32 R15, RZ, RZ, 0x0 ;  /* 0x00000000ff0f7424 */ /* 0x000fe400078e00ff */
[----:B------:R-:W-:Y:S02]  /*25f0*/  IMAD.MOV.U32 R24, RZ, RZ, R18 ;  /* 0x000000ffff187224 */ /* 0x000fe400078e0012 */
[----:B------:R-:W-:Y:S01]  /*2600*/  IMAD.MOV.U32 R25, RZ, RZ, R19 ;  /* 0x000000ffff197224 */ /* 0x000fe200078e0013 */
[----:B------:R-:W-:Y:S06]  /*2610*/  RET.REL.NODEC R14 `(_Z18p2p_distancekernelPdS_S_P10hist_entryxdii) ;  /* 0xffffffd80e787950 */ /* 0x000fec0003c3ffff */
.L_x_46:
[----:B------:R-:W-:-:S00]  /*2620*/  BRA `(.L_x_46) ;  /* 0xfffffffc00fc7947 */ /* 0x000fc0000383ffff */
[----:B------:R-:W-:-:S00]  /*2630*/  NOP ;  /* 0x0000000000007918 */ /* 0x000fc00000000000 */
        /* <DEDUP_REMOVED lines=12> */
.L_x_48:


//--------------------- .nv.shared._Z18p2p_distancekernelPdS_S_P10hist_entryxdii --------------------------
	.section	.nv.shared._Z18p2p_distancekernelPdS_S_P10hist_entryxdii,"aw",@nobits
	.sectionflags	@""
	.align	16
	.zero		1024


//--------------------- .nv.shared.reserved.0     --------------------------
	.section	.nv.shared.reserved.0,"aw",@nobits
	.weak		__nv_reservedSMEM_offset_0_alias
	.size		__nv_reservedSMEM_offset_0_alias, 0, 64
	.other		__nv_reservedSMEM_offset_0_alias,@"STO_CUDA_RESERVED_SHARED STV_DEFAULT"
__nv_reservedSMEM_offset_0_alias:
	.zero		0
	.zero		64


//--------------------- .nv.constant0._Z18p2p_distancekernelPdS_S_P10hist_entryxdii --------------------------
	.section	.nv.constant0._Z18p2p_distancekernelPdS_S_P10hist_entryxdii,"a",@progbits
	.sectionflags	@""
	.align	4
.nv.constant0._Z18p2p_distancekernelPdS_S_P10hist_entryxdii:
	.zero		952


//--------------------- SYMBOLS --------------------------

	.type		.nv.reservedSmem.offset0,@object
	.size		.nv.reservedSmem.offset0,0x4
	.type		.nv.reservedSmem.cap,@object
	.size		.nv.reservedSmem.cap,0x4
